//
// Generated by NVIDIA NVVM Compiler
//
// Compiler Build ID: CL-36424714
// Cuda compilation tools, release 13.0, V13.0.88
// Based on NVVM 20.0.0
//

.version 9.0
.target sm_100
.address_size 64

	// .globl	_Z7computefffffffffffffffff
.extern .func  (.param .b32 func_retval0) vprintf
(
	.param .b64 vprintf_param_0,
	.param .b64 vprintf_param_1
)
;
.global .align 1 .b8 $str[7] = {37, 46, 49, 55, 103, 10};

.visible .entry _Z7computefffffffffffffffff(
	.param .f32 _Z7computefffffffffffffffff_param_0,
	.param .f32 _Z7computefffffffffffffffff_param_1,
	.param .f32 _Z7computefffffffffffffffff_param_2,
	.param .f32 _Z7computefffffffffffffffff_param_3,
	.param .f32 _Z7computefffffffffffffffff_param_4,
	.param .f32 _Z7computefffffffffffffffff_param_5,
	.param .f32 _Z7computefffffffffffffffff_param_6,
	.param .f32 _Z7computefffffffffffffffff_param_7,
	.param .f32 _Z7computefffffffffffffffff_param_8,
	.param .f32 _Z7computefffffffffffffffff_param_9,
	.param .f32 _Z7computefffffffffffffffff_param_10,
	.param .f32 _Z7computefffffffffffffffff_param_11,
	.param .f32 _Z7computefffffffffffffffff_param_12,
	.param .f32 _Z7computefffffffffffffffff_param_13,
	.param .f32 _Z7computefffffffffffffffff_param_14,
	.param .f32 _Z7computefffffffffffffffff_param_15,
	.param .f32 _Z7computefffffffffffffffff_param_16
)
{
	.local .align 8 .b8 	__local_depot0[8];
	.reg .b64 	%SP;
	.reg .b64 	%SPL;
	.reg .pred 	%p<43>;
	.reg .b32 	%r<39>;
	.reg .b32 	%f<198>;
	.reg .b64 	%rd<5>;
	.reg .b64 	%fd<2>;

	mov.u64 	%SPL, __local_depot0;
	cvta.local.u64 	%SP, %SPL;
	ld.param.f32 	%f193, [_Z7computefffffffffffffffff_param_0];
	ld.param.f32 	%f39, [_Z7computefffffffffffffffff_param_1];
	ld.param.f32 	%f40, [_Z7computefffffffffffffffff_param_2];
	ld.param.f32 	%f41, [_Z7computefffffffffffffffff_param_3];
	ld.param.f32 	%f42, [_Z7computefffffffffffffffff_param_4];
	ld.param.f32 	%f43, [_Z7computefffffffffffffffff_param_5];
	ld.param.f32 	%f28, [_Z7computefffffffffffffffff_param_6];
	ld.param.f32 	%f29, [_Z7computefffffffffffffffff_param_7];
	ld.param.f32 	%f30, [_Z7computefffffffffffffffff_param_8];
	ld.param.f32 	%f31, [_Z7computefffffffffffffffff_param_9];
	ld.param.f32 	%f32, [_Z7computefffffffffffffffff_param_10];
	ld.param.f32 	%f33, [_Z7computefffffffffffffffff_param_11];
	ld.param.f32 	%f34, [_Z7computefffffffffffffffff_param_12];
	ld.param.f32 	%f35, [_Z7computefffffffffffffffff_param_13];
	ld.param.f32 	%f36, [_Z7computefffffffffffffffff_param_14];
	ld.param.f32 	%f37, [_Z7computefffffffffffffffff_param_15];
	ld.param.f32 	%f38, [_Z7computefffffffffffffffff_param_16];
	mul.f32 	%f44, %f39, %f40;
	sub.f32 	%f45, %f42, %f43;
	mul.f32 	%f46, %f41, %f45;
	div.rn.f32 	%f47, %f44, %f46;
	mov.f32 	%f48, 0f7B6B80B2;
	sub.f32 	%f49, %f48, %f47;
	setp.ltu.f32 	%p1, %f193, %f49;
	mov.f32 	%f192, 0f3F800000;
	@%p1 bra 	$L__BB0_22;
	mul.f32 	%f1, %f28, 0f2A10CD4F;
	mov.f32 	%f51, 0f7F800000;
	sub.f32 	%f52, %f51, %f31;
	mul.f32 	%f53, %f30, %f52;
	sub.f32 	%f2, %f29, %f53;
	mul.f32 	%f54, %f2, 0f3F000000;
	cvt.rzi.f32.f32 	%f55, %f54;
	add.f32 	%f56, %f55, %f55;
	sub.f32 	%f57, %f2, %f56;
	abs.f32 	%f3, %f57;
	abs.f32 	%f4, %f1;
	setp.lt.f32 	%p2, %f4, 0f00800000;
	mul.f32 	%f58, %f4, 0f4B800000;
	selp.f32 	%f59, %f58, %f4, %p2;
	selp.f32 	%f60, 0fC1C00000, 0f00000000, %p2;
	mov.b32 	%r9, %f59;
	add.s32 	%r10, %r9, -1060439283;
	and.b32  	%r11, %r10, -8388608;
	sub.s32 	%r12, %r9, %r11;
	mov.b32 	%f61, %r12;
	cvt.rn.f32.s32 	%f62, %r11;
	fma.rn.f32 	%f63, %f62, 0f34000000, %f60;
	add.f32 	%f64, %f61, 0fBF800000;
	add.f32 	%f65, %f61, 0f3F800000;
	rcp.approx.ftz.f32 	%f66, %f65;
	add.f32 	%f67, %f64, %f64;
	mul.f32 	%f68, %f67, %f66;
	mul.f32 	%f69, %f68, %f68;
	sub.f32 	%f70, %f64, %f68;
	add.f32 	%f71, %f70, %f70;
	neg.f32 	%f72, %f68;
	fma.rn.f32 	%f73, %f72, %f64, %f71;
	mul.rn.f32 	%f74, %f66, %f73;
	fma.rn.f32 	%f75, %f69, 0f3A2C32E4, 0f3B52E7DB;
	fma.rn.f32 	%f76, %f75, %f69, 0f3C93BB73;
	fma.rn.f32 	%f77, %f76, %f69, 0f3DF6384F;
	mul.rn.f32 	%f78, %f77, %f69;
	fma.rn.f32 	%f79, %f68, 0f3FB8AA3B, %f63;
	sub.f32 	%f80, %f63, %f79;
	fma.rn.f32 	%f81, %f68, 0f3FB8AA3B, %f80;
	fma.rn.f32 	%f82, %f74, 0f3FB8AA3B, %f81;
	fma.rn.f32 	%f83, %f68, 0f32A55E34, %f82;
	mul.f32 	%f84, %f78, 0f40400000;
	fma.rn.f32 	%f85, %f84, %f74, %f83;
	fma.rn.f32 	%f86, %f78, %f68, %f85;
	add.rn.f32 	%f87, %f79, %f86;
	neg.f32 	%f88, %f79;
	add.rn.f32 	%f89, %f87, %f88;
	neg.f32 	%f90, %f89;
	add.rn.f32 	%f91, %f86, %f90;
	mul.rn.f32 	%f92, %f87, %f2;
	neg.f32 	%f93, %f92;
	fma.rn.f32 	%f94, %f87, %f2, %f93;
	fma.rn.f32 	%f95, %f91, %f2, %f94;
	cvt.rni.f32.f32 	%f96, %f92;
	sub.f32 	%f97, %f92, %f96;
	add.f32 	%f98, %f97, %f95;
	fma.rn.f32 	%f99, %f98, 0f391FCB8E, 0f3AAF85ED;
	fma.rn.f32 	%f100, %f99, %f98, 0f3C1D9856;
	fma.rn.f32 	%f101, %f100, %f98, 0f3D6357BB;
	fma.rn.f32 	%f102, %f101, %f98, 0f3E75FDEC;
	fma.rn.f32 	%f103, %f102, %f98, 0f3F317218;
	fma.rn.f32 	%f104, %f103, %f98, 0f3F800000;
	cvt.rzi.s32.f32 	%r13, %f96;
	setp.gt.f32 	%p3, %f96, 0f00000000;
	selp.b32 	%r14, 0, -2097152000, %p3;
	add.s32 	%r15, %r14, 2130706432;
	mov.b32 	%f105, %r15;
	mul.f32 	%f106, %f104, %f105;
	shl.b32 	%r16, %r13, 23;
	sub.s32 	%r17, %r16, %r14;
	mov.b32 	%f107, %r17;
	mul.f32 	%f108, %f106, %f107;
	abs.f32 	%f109, %f92;
	setp.gt.f32 	%p4, %f109, 0f43180000;
	setp.lt.f32 	%p5, %f92, 0f00000000;
	selp.f32 	%f110, 0f00000000, 0f7F800000, %p5;
	selp.f32 	%f5, %f110, %f108, %p4;
	setp.eq.f32 	%p6, %f1, 0f3F800000;
	setp.eq.f32 	%p7, %f2, 0f00000000;
	or.pred  	%p8, %p6, %p7;
	mov.f32 	%f193, %f192;
	@%p8 bra 	$L__BB0_9;
	setp.num.f32 	%p9, %f4, %f4;
	abs.f32 	%f111, %f2;
	setp.num.f32 	%p10, %f111, %f111;
	and.pred  	%p11, %p9, %p10;
	@%p11 bra 	$L__BB0_4;
	add.rn.f32 	%f193, %f1, %f2;
	bra.uni 	$L__BB0_9;
$L__BB0_4:
	setp.neu.f32 	%p12, %f1, 0f00000000;
	setp.neu.f32 	%p13, %f4, 0f7F800000;
	and.pred  	%p14, %p12, %p13;
	@%p14 bra 	$L__BB0_6;
	setp.neu.f32 	%p21, %f3, 0f3F800000;
	add.f32 	%f116, %f1, %f1;
	mov.b32 	%r18, %f116;
	setp.lt.f32 	%p22, %f2, 0f00000000;
	xor.b32  	%r19, %r18, 2139095040;
	selp.b32 	%r20, %r19, %r18, %p22;
	and.b32  	%r21, %r20, 2147483647;
	selp.b32 	%r22, %r21, %r20, %p21;
	mov.b32 	%f193, %r22;
	bra.uni 	$L__BB0_9;
$L__BB0_6:
	setp.eq.f32 	%p15, %f1, 0fBF800000;
	setp.eq.f32 	%p16, %f111, 0f7F800000;
	and.pred  	%p17, %p15, %p16;
	mov.f32 	%f193, %f192;
	@%p17 bra 	$L__BB0_9;
	setp.geu.f32 	%p18, %f1, 0f00000000;
	mov.f32 	%f193, %f5;
	@%p18 bra 	$L__BB0_9;
	setp.neu.f32 	%p19, %f3, 0f3F800000;
	neg.f32 	%f113, %f5;
	selp.f32 	%f114, %f5, %f113, %p19;
	cvt.rmi.f32.f32 	%f115, %f2;
	setp.neu.f32 	%p20, %f2, %f115;
	selp.f32 	%f193, 0f7FFFFFFF, %f114, %p20;
$L__BB0_9:
	sub.f32 	%f117, %f32, %f33;
	div.rn.f32 	%f118, %f34, %f35;
	mov.f32 	%f119, 0f00000000;
	div.rn.f32 	%f120, %f119, %f118;
	setp.lt.f32 	%p23, %f120, 0f00800000;
	mul.f32 	%f121, %f120, 0f4B000000;
	selp.f32 	%f122, %f121, %f120, %p23;
	selp.f32 	%f123, 0fC1B80000, 0f00000000, %p23;
	mov.b32 	%r23, %f122;
	add.s32 	%r24, %r23, -1059760811;
	and.b32  	%r25, %r24, -8388608;
	sub.s32 	%r26, %r23, %r25;
	mov.b32 	%f124, %r26;
	cvt.rn.f32.s32 	%f125, %r25;
	fma.rn.f32 	%f126, %f125, 0f34000000, %f123;
	add.f32 	%f127, %f124, 0fBF800000;
	fma.rn.f32 	%f128, %f127, 0fBE055027, 0f3E1039F6;
	fma.rn.f32 	%f129, %f128, %f127, 0fBDF8CDCC;
	fma.rn.f32 	%f130, %f129, %f127, 0f3E0F2955;
	fma.rn.f32 	%f131, %f130, %f127, 0fBE2AD8B9;
	fma.rn.f32 	%f132, %f131, %f127, 0f3E4CED0B;
	fma.rn.f32 	%f133, %f132, %f127, 0fBE7FFF22;
	fma.rn.f32 	%f134, %f133, %f127, 0f3EAAAA78;
	fma.rn.f32 	%f135, %f134, %f127, 0fBF000000;
	mul.f32 	%f136, %f127, %f135;
	fma.rn.f32 	%f137, %f136, %f127, %f127;
	fma.rn.f32 	%f138, %f126, 0f3F317218, %f137;
	setp.gt.u32 	%p24, %r23, 2139095039;
	fma.rn.f32 	%f139, %f122, 0f7F800000, 0f7F800000;
	selp.f32 	%f140, %f139, %f138, %p24;
	setp.eq.f32 	%p25, %f122, 0f00000000;
	mul.f32 	%f141, %f140, 0f3EDE5BD9;
	selp.f32 	%f142, 0fFF800000, %f141, %p25;
	add.f32 	%f143, %f117, %f142;
	mov.f32 	%f144, 0fFBAE55CE;
	div.rn.f32 	%f145, %f144, %f143;
	setp.neu.f32 	%p26, %f193, %f145;
	@%p26 bra 	$L__BB0_22;
	mov.f32 	%f146, 0f80000321;
	sub.f32 	%f11, %f146, %f36;
	abs.f32 	%f196, %f11;
	setp.lt.f32 	%p27, %f196, 0f05D24E1D;
	@%p27 bra 	$L__BB0_21;
	setp.gtu.f32 	%p28, %f196, 0f11524E1D;
	@%p28 bra 	$L__BB0_18;
	mov.f32 	%f147, 0f05D24E1D;
	div.approx.f32 	%f148, %f196, %f147;
	cvt.rzi.f32.f32 	%f194, %f148;
	fma.rn.f32 	%f14, %f194, 0f85D24E1D, %f196;
	mov.b32 	%r1, %f14;
	setp.lt.u32 	%p29, %r1, 97668637;
	@%p29 bra 	$L__BB0_17;
	setp.lt.u32 	%p30, %r1, -2147483647;
	@%p30 bra 	$L__BB0_15;
	add.f32 	%f152, %f194, 0fBF800000;
	setp.lt.f32 	%p33, %f14, 0f85D24E1D;
	add.f32 	%f153, %f152, 0fBF800000;
	selp.f32 	%f194, %f153, %f152, %p33;
	bra.uni 	$L__BB0_17;
$L__BB0_15:
	add.f32 	%f194, %f194, 0f3F800000;
	setp.ltu.f32 	%p31, %f14, 0f06524E1D;
	@%p31 bra 	$L__BB0_17;
	add.f32 	%f149, %f194, 0f3F800000;
	fma.rn.f32 	%f150, 0f05D24E1D, 0fC0400000, %f14;
	setp.ge.f32 	%p32, %f150, 0f00000000;
	add.f32 	%f151, %f149, 0f3F800000;
	selp.f32 	%f194, %f151, %f149, %p32;
$L__BB0_17:
	fma.rn.f32 	%f196, %f194, 0f85D24E1D, %f196;
	bra.uni 	$L__BB0_21;
$L__BB0_18:
	mov.b32 	%r2, %f196;
	and.b32  	%r27, %r2, 8388607;
	or.b32  	%r37, %r27, 1065353216;
	mov.b32 	%f195, %r37;
	and.b32  	%r28, %r2, -8388608;
	add.s32 	%r38, %r28, -92274688;
	setp.eq.s32 	%p34, %r38, 0;
	@%p34 bra 	$L__BB0_20;
$L__BB0_19:
	min.u32 	%r29, %r38, 192937984;
	add.s32 	%r30, %r37, %r29;
	mov.b32 	%f154, %r30;
	mul.f32 	%f155, %f154, 0f3F1BCFCC;
	fma.rn.f32 	%f156, %f155, 0fBFD24E1D, %f154;
	fma.rn.f32 	%f157, %f156, 0f3F1BCFCC, %f155;
	fma.rn.f32 	%f158, %f157, 0fBFD24E1D, %f154;
	mov.f32 	%f159, 0f3F1BCFCC;
	fma.rz.f32 	%f160, %f158, %f159, %f157;
	cvt.rzi.f32.f32 	%f161, %f160;
	fma.rn.f32 	%f195, %f161, 0fBFD24E1D, %f154;
	sub.s32 	%r38, %r38, %r29;
	mov.b32 	%r37, %f195;
	setp.ne.s32 	%p35, %r38, 0;
	setp.ne.s32 	%p36, %r37, 0;
	and.pred  	%p37, %p35, %p36;
	@%p37 bra 	$L__BB0_19;
$L__BB0_20:
	setp.gt.u32 	%p38, %r2, 2139095039;
	selp.f32 	%f163, 0f7FFFFFFF, 0f11000000, %p38;
	mul.f32 	%f164, %f195, 0f34000000;
	mul.f32 	%f196, %f163, %f164;
$L__BB0_21:
	abs.f32 	%f165, %f196;
	setp.nan.f32 	%p39, %f165, %f165;
	copysign.f32 	%f166, %f11, %f196;
	selp.f32 	%f167, %f196, %f166, %p39;
	add.f32 	%f168, %f37, 0f826EA597;
	setp.lt.f32 	%p40, %f168, 0f00800000;
	mul.f32 	%f169, %f168, 0f4B000000;
	selp.f32 	%f170, %f169, %f168, %p40;
	selp.f32 	%f171, 0fC1B80000, 0f00000000, %p40;
	mov.b32 	%r31, %f170;
	add.s32 	%r32, %r31, -1059760811;
	and.b32  	%r33, %r32, -8388608;
	sub.s32 	%r34, %r31, %r33;
	mov.b32 	%f172, %r34;
	cvt.rn.f32.s32 	%f173, %r33;
	fma.rn.f32 	%f174, %f173, 0f34000000, %f171;
	add.f32 	%f175, %f172, 0fBF800000;
	fma.rn.f32 	%f176, %f175, 0fBE055027, 0f3E1039F6;
	fma.rn.f32 	%f177, %f176, %f175, 0fBDF8CDCC;
	fma.rn.f32 	%f178, %f177, %f175, 0f3E0F2955;
	fma.rn.f32 	%f179, %f178, %f175, 0fBE2AD8B9;
	fma.rn.f32 	%f180, %f179, %f175, 0f3E4CED0B;
	fma.rn.f32 	%f181, %f180, %f175, 0fBE7FFF22;
	fma.rn.f32 	%f182, %f181, %f175, 0f3EAAAA78;
	fma.rn.f32 	%f183, %f182, %f175, 0fBF000000;
	mul.f32 	%f184, %f175, %f183;
	fma.rn.f32 	%f185, %f184, %f175, %f175;
	fma.rn.f32 	%f186, %f174, 0f3F317218, %f185;
	setp.gt.u32 	%p41, %r31, 2139095039;
	fma.rn.f32 	%f187, %f170, 0f7F800000, 0f7F800000;
	selp.f32 	%f188, %f187, %f186, %p41;
	setp.eq.f32 	%p42, %f170, 0f00000000;
	selp.f32 	%f189, 0fFF800000, %f188, %p42;
	fma.rn.f32 	%f190, %f167, 0f7B9711E8, %f189;
	fma.rn.f32 	%f191, %f38, 0fC2701099, 0f059925F9;
	add.f32 	%f193, %f191, %f190;
$L__BB0_22:
	add.u64 	%rd1, %SP, 0;
	add.u64 	%rd2, %SPL, 0;
	cvt.f64.f32 	%fd1, %f193;
	st.local.f64 	[%rd2], %fd1;
	mov.u64 	%rd3, $str;
	cvta.global.u64 	%rd4, %rd3;
	{ // callseq 0, 0
	.param .b64 param0;
	st.param.b64 	[param0], %rd4;
	.param .b64 param1;
	st.param.b64 	[param1], %rd1;
	.param .b32 retval0;
	call.uni (retval0), 
	vprintf, 
	(
	param0, 
	param1
	);
	ld.param.b32 	%r35, [retval0];
	} // callseq 0
	ret;

}


// ===== COMPILED SASS (sm_100) =====

	.target	sm_100

	.elftype	@"ET_EXEC"


//--------------------- .note.nv.tkinfo           --------------------------
	.section	.note.nv.tkinfo,"",@"SHT_NOTE"
	.sectionflags	@"SHF_NOTE_NV_TKINFO"
	.tkinfo
        /*0018*/ 	.word	0x00000002
        /*0030*/ 	.string	""
        /*0030*/ 	.string	"ptxas"
        /*0030*/ 	.string	"Cuda compilation tools, release 13.0, V13.0.88"
        /*0030*/ 	.string	"Build cuda_13.0.r13.0/compiler.36424714_0"
        /*0030*/ 	.string	"-arch sm_100 -m 64 "



//--------------------- .note.nv.cuinfo           --------------------------
	.section	.note.nv.cuinfo,"",@"SHT_NOTE"
	.sectionflags	@"SHF_NOTE_NV_CUINFO"
        /*0018*/ 	.short	0x0002
        /*001a*/ 	.short	0x0064
        /*001c*/ 	.short	0x0082
	.zero		2


//--------------------- .nv.info                  --------------------------
	.section	.nv.info,"",@"SHT_CUDA_INFO"
	.align	4


	//----- nvinfo : EIATTR_REGCOUNT
	.align		4
        /*0000*/ 	.byte	0x04, 0x2f
        /*0002*/ 	.short	(.L_2 - .L_1)
	.align		4
.L_1:
        /*0004*/ 	.word	index@(_Z7computefffffffffffffffff)
        /*0008*/ 	.word	0x00000018


	//----- nvinfo : EIATTR_FRAME_SIZE
	.align		4
.L_2:
        /*000c*/ 	.byte	0x04, 0x11
        /*000e*/ 	.short	(.L_4 - .L_3)
	.align		4
.L_3:
        /*0010*/ 	.word	index@($__internal_0_$__cuda_sm3x_div_rn_noftz_f32_slowpath)
        /*0014*/ 	.word	0x00000008


	//----- nvinfo : EIATTR_FRAME_SIZE
	.align		4
.L_4:
        /*0018*/ 	.byte	0x04, 0x11
        /*001a*/ 	.short	(.L_6 - .L_5)
	.align		4
.L_5:
        /*001c*/ 	.word	index@(_Z7computefffffffffffffffff)
        /*0020*/ 	.word	0x00000008


	//----- nvinfo : EIATTR_MIN_STACK_SIZE
	.align		4
.L_6:
        /*0024*/ 	.byte	0x04, 0x12
        /*0026*/ 	.short	(.L_8 - .L_7)
	.align		4
.L_7:
        /*0028*/ 	.word	index@(_Z7computefffffffffffffffff)
        /*002c*/ 	.word	0x00000008
.L_8:


//--------------------- .nv.compat                --------------------------
	.section	.nv.compat,"",@"SHT_CUDA_COMPAT_INFO"
	.align	4
        /*0000*/ 	.byte	0x02, 0x09, 0x00, 0x00, 0x02, 0x02, 0x01, 0x00, 0x02, 0x05, 0x05, 0x00, 0x03, 0x07, 0x01, 0x01
        /*0010*/ 	.byte	0x02, 0x03, 0x00, 0x00, 0x02, 0x06, 0x01, 0x00, 0x04, 0x0b, 0x08, 0x00, 0x01, 0x00, 0x00, 0x00
        /*0020*/ 	.byte	0x00, 0x00, 0x00, 0x00


//--------------------- .nv.info._Z7computefffffffffffffffff --------------------------
	.section	.nv.info._Z7computefffffffffffffffff,"",@"SHT_CUDA_INFO"
	.sectionflags	@""
	.align	4


	//----- nvinfo : EIATTR_CUDA_API_VERSION
	.align		4
        /*0000*/ 	.byte	0x04, 0x37
        /*0002*/ 	.short	(.L_10 - .L_9)
.L_9:
        /*0004*/ 	.word	0x00000082


	//----- nvinfo : EIATTR_KPARAM_INFO
	.align		4
.L_10:
        /*0008*/ 	.byte	0x04, 0x17
        /*000a*/ 	.short	(.L_12 - .L_11)
.L_11:
        /*000c*/ 	.word	0x00000000
        /*0010*/ 	.short	0x0010
        /*0012*/ 	.short	0x0040
        /*0014*/ 	.byte	0x00, 0xf0, 0x11, 0x00


	//----- nvinfo : EIATTR_KPARAM_INFO
	.align		4
.L_12:
        /*0018*/ 	.byte	0x04, 0x17
        /*001a*/ 	.short	(.L_14 - .L_13)
.L_13:
        /*001c*/ 	.word	0x00000000
        /*0020*/ 	.short	0x000f
        /*0022*/ 	.short	0x003c
        /*0024*/ 	.byte	0x00, 0xf0, 0x11, 0x00


	//----- nvinfo : EIATTR_KPARAM_INFO
	.align		4
.L_14:
        /*0028*/ 	.byte	0x04, 0x17
        /*002a*/ 	.short	(.L_16 - .L_15)
.L_15:
        /*002c*/ 	.word	0x00000000
        /*0030*/ 	.short	0x000e
        /*0032*/ 	.short	0x0038
        /*0034*/ 	.byte	0x00, 0xf0, 0x11, 0x00


	//----- nvinfo : EIATTR_KPARAM_INFO
	.align		4
.L_16:
        /*0038*/ 	.byte	0x04, 0x17
        /*003a*/ 	.short	(.L_18 - .L_17)
.L_17:
        /*003c*/ 	.word	0x00000000
        /*0040*/ 	.short	0x000d
        /*0042*/ 	.short	0x0034
        /*0044*/ 	.byte	0x00, 0xf0, 0x11, 0x00


	//----- nvinfo : EIATTR_KPARAM_INFO
	.align		4
.L_18:
        /*0048*/ 	.byte	0x04, 0x17
        /*004a*/ 	.short	(.L_20 - .L_19)
.L_19:
        /*004c*/ 	.word	0x00000000
        /*0050*/ 	.short	0x000c
        /*0052*/ 	.short	0x0030
        /*0054*/ 	.byte	0x00, 0xf0, 0x11, 0x00


	//----- nvinfo : EIATTR_KPARAM_INFO
	.align		4
.L_20:
        /*0058*/ 	.byte	0x04, 0x17
        /*005a*/ 	.short	(.L_22 - .L_21)
.L_21:
        /*005c*/ 	.word	0x00000000
        /*0060*/ 	.short	0x000b
        /*0062*/ 	.short	0x002c
        /*0064*/ 	.byte	0x00, 0xf0, 0x11, 0x00


	//----- nvinfo : EIATTR_KPARAM_INFO
	.align		4
.L_22:
        /*0068*/ 	.byte	0x04, 0x17
        /*006a*/ 	.short	(.L_24 - .L_23)
.L_23:
        /*006c*/ 	.word	0x00000000
        /*0070*/ 	.short	0x000a
        /*0072*/ 	.short	0x0028
        /*0074*/ 	.byte	0x00, 0xf0, 0x11, 0x00


	//----- nvinfo : EIATTR_KPARAM_INFO
	.align		4
.L_24:
        /*0078*/ 	.byte	0x04, 0x17
        /*007a*/ 	.short	(.L_26 - .L_25)
.L_25:
        /*007c*/ 	.word	0x00000000
        /*0080*/ 	.short	0x0009
        /*0082*/ 	.short	0x0024
        /*0084*/ 	.byte	0x00, 0xf0, 0x11, 0x00


	//----- nvinfo : EIATTR_KPARAM_INFO
	.align		4
.L_26:
        /*0088*/ 	.byte	0x04, 0x17
        /*008a*/ 	.short	(.L_28 - .L_27)
.L_27:
        /*008c*/ 	.word	0x00000000
        /*0090*/ 	.short	0x0008
        /*0092*/ 	.short	0x0020
        /*0094*/ 	.byte	0x00, 0xf0, 0x11, 0x00


	//----- nvinfo : EIATTR_KPARAM_INFO
	.align		4
.L_28:
        /*0098*/ 	.byte	0x04, 0x17
        /*009a*/ 	.short	(.L_30 - .L_29)
.L_29:
        /*009c*/ 	.word	0x00000000
        /*00a0*/ 	.short	0x0007
        /*00a2*/ 	.short	0x001c
        /*00a4*/ 	.byte	0x00, 0xf0, 0x11, 0x00


	//----- nvinfo : EIATTR_KPARAM_INFO
	.align		4
.L_30:
        /*00a8*/ 	.byte	0x04, 0x17
        /*00aa*/ 	.short	(.L_32 - .L_31)
.L_31:
        /*00ac*/ 	.word	0x00000000
        /*00b0*/ 	.short	0x0006
        /*00b2*/ 	.short	0x0018
        /*00b4*/ 	.byte	0x00, 0xf0, 0x11, 0x00


	//----- nvinfo : EIATTR_KPARAM_INFO
	.align		4
.L_32:
        /*00b8*/ 	.byte	0x04, 0x17
        /*00ba*/ 	.short	(.L_34 - .L_33)
.L_33:
        /*00bc*/ 	.word	0x00000000
        /*00c0*/ 	.short	0x0005
        /*00c2*/ 	.short	0x0014
        /*00c4*/ 	.byte	0x00, 0xf0, 0x11, 0x00


	//----- nvinfo : EIATTR_KPARAM_INFO
	.align		4
.L_34:
        /*00c8*/ 	.byte	0x04, 0x17
        /*00ca*/ 	.short	(.L_36 - .L_35)
.L_35:
        /*00cc*/ 	.word	0x00000000
        /*00d0*/ 	.short	0x0004
        /*00d2*/ 	.short	0x0010
        /*00d4*/ 	.byte	0x00, 0xf0, 0x11, 0x00


	//----- nvinfo : EIATTR_KPARAM_INFO
	.align		4
.L_36:
        /*00d8*/ 	.byte	0x04, 0x17
        /*00da*/ 	.short	(.L_38 - .L_37)
.L_37:
        /*00dc*/ 	.word	0x00000000
        /*00e0*/ 	.short	0x0003
        /*00e2*/ 	.short	0x000c
        /*00e4*/ 	.byte	0x00, 0xf0, 0x11, 0x00


	//----- nvinfo : EIATTR_KPARAM_INFO
	.align		4
.L_38:
        /*00e8*/ 	.byte	0x04, 0x17
        /*00ea*/ 	.short	(.L_40 - .L_39)
.L_39:
        /*00ec*/ 	.word	0x00000000
        /*00f0*/ 	.short	0x0002
        /*00f2*/ 	.short	0x0008
        /*00f4*/ 	.byte	0x00, 0xf0, 0x11, 0x00


	//----- nvinfo : EIATTR_KPARAM_INFO
	.align		4
.L_40:
        /*00f8*/ 	.byte	0x04, 0x17
        /*00fa*/ 	.short	(.L_42 - .L_41)
.L_41:
        /*00fc*/ 	.word	0x00000000
        /*0100*/ 	.short	0x0001
        /*0102*/ 	.short	0x0004
        /*0104*/ 	.byte	0x00, 0xf0, 0x11, 0x00


	//----- nvinfo : EIATTR_KPARAM_INFO
	.align		4
.L_42:
        /*0108*/ 	.byte	0x04, 0x17
        /*010a*/ 	.short	(.L_44 - .L_43)
.L_43:
        /*010c*/ 	.word	0x00000000
        /*0110*/ 	.short	0x0000
        /*0112*/ 	.short	0x0000
        /*0114*/ 	.byte	0x00, 0xf0, 0x11, 0x00


	//----- nvinfo : EIATTR_SPARSE_MMA_MASK
	.align		4
.L_44:
        /*0118*/ 	.byte	0x03, 0x50
        /*011a*/ 	.short	0x0000


	//----- nvinfo : EIATTR_MAXREG_COUNT
	.align		4
        /*011c*/ 	.byte	0x03, 0x1b
        /*011e*/ 	.short	0x00ff


	//----- nvinfo : EIATTR_EXTERNS
	.align		4
        /*0120*/ 	.byte	0x04, 0x0f
        /*0122*/ 	.short	(.L_46 - .L_45)


	//   ....[0]....
	.align		4
.L_45:
        /*0124*/ 	.word	index@(vprintf)


	//----- nvinfo : EIATTR_MERCURY_ISA_VERSION
	.align		4
.L_46:
        /*0128*/ 	.byte	0x03, 0x5f
        /*012a*/ 	.short	0x0101


	//----- nvinfo : EIATTR_VRC_CTA_INIT_COUNT
	.align		4
        /*012c*/ 	.byte	0x02, 0x4a
	.zero		1
	.zero		1


	//----- nvinfo : EIATTR_SYSCALL_OFFSETS
	.align		4
        /*0130*/ 	.byte	0x04, 0x46
        /*0132*/ 	.short	(.L_48 - .L_47)


	//   ....[0]....
.L_47:
        /*0134*/ 	.word	0x00001250


	//----- nvinfo : EIATTR_EXIT_INSTR_OFFSETS
	.align		4
.L_48:
        /*0138*/ 	.byte	0x04, 0x1c
        /*013a*/ 	.short	(.L_50 - .L_49)


	//   ....[0]....
.L_49:
        /*013c*/ 	.word	0x00001260


	//----- nvinfo : EIATTR_CRS_STACK_SIZE
	.align		4
.L_50:
        /*0140*/ 	.byte	0x04, 0x1e
        /*0142*/ 	.short	(.L_52 - .L_51)
.L_51:
        /*0144*/ 	.word	0x00000000


	//----- nvinfo : EIATTR_CBANK_PARAM_SIZE
	.align		4
.L_52:
        /*0148*/ 	.byte	0x03, 0x19
        /*014a*/ 	.short	0x0044


	//----- nvinfo : EIATTR_PARAM_CBANK
	.align		4
        /*014c*/ 	.byte	0x04, 0x0a
        /*014e*/ 	.short	(.L_54 - .L_53)
	.align		4
.L_53:
        /*0150*/ 	.word	index@(.nv.constant0._Z7computefffffffffffffffff)
        /*0154*/ 	.short	0x0380
        /*0156*/ 	.short	0x0044


	//----- nvinfo : EIATTR_SW_WAR
	.align		4
.L_54:
        /*0158*/ 	.byte	0x04, 0x36
        /*015a*/ 	.short	(.L_56 - .L_55)
.L_55:
        /*015c*/ 	.word	0x00000008
.L_56:


//--------------------- .nv.callgraph             --------------------------
	.section	.nv.callgraph,"",@"SHT_CUDA_CALLGRAPH"
	.align	4
	.sectionentsize	8
	.align		4
        /*0000*/ 	.word	0x00000000
	.align		4
        /*0004*/ 	.word	0xffffffff
	.align		4
        /*0008*/ 	.word	index@(_Z7computefffffffffffffffff)
	.align		4
        /*000c*/ 	.word	index@(vprintf)
	.align		4
        /*0010*/ 	.word	0x00000000
	.align		4
        /*0014*/ 	.word	0xfffffffe
	.align		4
        /*0018*/ 	.word	0x00000000
	.align		4
        /*001c*/ 	.word	0xfffffffd
	.align		4
        /*0020*/ 	.word	0x00000000
	.align		4
        /*0024*/ 	.word	0xfffffffc


//--------------------- .nv.constant4             --------------------------
	.section	.nv.constant4,"a",@progbits
	.align	8
	.align		8
.nv.constant4:
        /*0000*/ 	.dword	vprintf
	.align		8
        /*0008*/ 	.dword	$str


//--------------------- .text._Z7computefffffffffffffffff --------------------------
	.section	.text._Z7computefffffffffffffffff,"ax",@progbits
	.align	128
        .global         _Z7computefffffffffffffffff
        .type           _Z7computefffffffffffffffff,@function
        .size           _Z7computefffffffffffffffff,(.L_x_22 - _Z7computefffffffffffffffff)
        .other          _Z7computefffffffffffffffff,@"STO_CUDA_ENTRY STV_DEFAULT"
_Z7computefffffffffffffffff:
.text._Z7computefffffffffffffffff:
[----:B------:R-:W0:Y:S08]  /*0000*/  LDC R1, c[0x0][0x37c] ;  /* 0x0000df00ff017b82 */ /* 0x000e300000000800 */
[----:B------:R-:W1:Y:S01]  /*0010*/  LDC.64 R4, c[0x0][0x390] ;  /* 0x0000e400ff047b82 */ /* 0x000e620000000a00 */
[----:B------:R-:W2:Y:S01]  /*0020*/  LDCU UR6, c[0x0][0x384] ;  /* 0x00007080ff0677ac */ /* 0x000ea20008000800 */
[----:B0-----:R-:W-:Y:S01]  /*0030*/  IADD3 R1, PT, PT, R1, -0x8, RZ ;  /* 0xfffffff801017810 */ /* 0x001fe20007ffe0ff */
[----:B------:R-:W0:Y:S05]  /*0040*/  LDCU UR4, c[0x0][0x2f8] ;  /* 0x00005f00ff0477ac */ /* 0x000e2a0008000800 */
[----:B------:R-:W3:Y:S01]  /*0050*/  LDC.64 R2, c[0x0][0x388] ;  /* 0x0000e200ff027b82 */ /* 0x000ee20000000a00 */
[----:B------:R-:W4:Y:S01]  /*0060*/  LDCU UR7, c[0x0][0x380] ;  /* 0x00007000ff0777ac */ /* 0x000f220008000800 */
[----:B------:R-:W5:Y:S01]  /*0070*/  LDCU UR5, c[0x0][0x2fc] ;  /* 0x00005f80ff0577ac */ /* 0x000f620008000800 */
[----:B0-----:R-:W-:Y:S01]  /*0080*/  IADD3 R6, P1, PT, R1, UR4, RZ ;  /* 0x0000000401067c10 */ /* 0x001fe2000ff3e0ff */
[----:B-1----:R-:W-:-:S04]  /*0090*/  FADD R0, R4, -R5 ;  /* 0x8000000504007221 */ /* 0x002fc80000000000 */
[----:B-----5:R-:W-:Y:S02]  /*00a0*/  IMAD.X R7, RZ, RZ, UR5, P1 ;  /* 0x00000005ff077e24 */ /* 0x020fe400088e06ff */
[----:B---3--:R-:W-:Y:S01]  /*00b0*/  FMUL R3, R0, R3 ;  /* 0x0000000300037220 */ /* 0x008fe20000400000 */
[----:B--2---:R-:W-:-:S03]  /*00c0*/  FMUL R2, R2, UR6 ;  /* 0x0000000602027c20 */ /* 0x004fc60008400000 */
[----:B------:R-:W0:Y:S08]  /*00d0*/  MUFU.RCP R0, R3 ;  /* 0x0000000300007308 */ /* 0x000e300000001000 */
[----:B------:R-:W1:Y:S01]  /*00e0*/  FCHK P0, R2, R3 ;  /* 0x0000000302007302 */ /* 0x000e620000000000 */
[----:B0-----:R-:W-:-:S04]  /*00f0*/  FFMA R5, -R3, R0, 1 ;  /* 0x3f80000003057423 */ /* 0x001fc80000000100 */
[----:B------:R-:W-:-:S04]  /*0100*/  FFMA R5, R0, R5, R0 ;  /* 0x0000000500057223 */ /* 0x000fc80000000000 */
[----:B------:R-:W-:-:S04]  /*0110*/  FFMA R0, R2, R5, RZ ;  /* 0x0000000502007223 */ /* 0x000fc800000000ff */
[----:B------:R-:W-:-:S04]  /*0120*/  FFMA R4, -R3, R0, R2 ;  /* 0x0000000003047223 */ /* 0x000fc80000000102 */
[----:B------:R-:W-:Y:S01]  /*0130*/  FFMA R4, R5, R4, R0 ;  /* 0x0000000405047223 */ /* 0x000fe20000000000 */
[----:B----4-:R-:W-:Y:S01]  /*0140*/  MOV R0, UR7 ;  /* 0x0000000700007c02 */ /* 0x010fe20008000f00 */
[----:B-1----:R-:W-:Y:S06]  /*0150*/  @!P0 BRA `(.L_x_0) ;  /* 0x00000000000c8947 */ /* 0x002fec0003800000 */
[----:B------:R-:W-:-:S07]  /*0160*/  MOV R8, 0x180 ;  /* 0x0000018000087802 */ /* 0x000fce0000000f00 */
[----:B------:R-:W-:Y:S05]  /*0170*/  CALL.REL.NOINC `($__internal_0_$__cuda_sm3x_div_rn_noftz_f32_slowpath) ;  /* 0x00000010003c7944 */ /* 0x000fea0003c00000 */
[----:B------:R-:W-:-:S07]  /*0180*/  MOV R4, R2 ;  /* 0x0000000200047202 */ /* 0x000fce0000000f00 */
.L_x_0:
[----:B------:R-:W0:Y:S01]  /*0190*/  LDCU UR4, c[0x0][0x380] ;  /* 0x00007000ff0477ac */ /* 0x000e220008000800 */
[----:B------:R-:W-:-:S05]  /*01a0*/  FADD R4, -R4, 1.22280001279787944557e+36 ;  /* 0x7b6b80b204047421 */ /* 0x000fca0000000100 */
[----:B0-----:R-:W-:-:S13]  /*01b0*/  FSETP.GTU.AND P0, PT, R4, UR4, PT ;  /* 0x0000000404007c0b */ /* 0x001fda000bf0c000 */
[----:B------:R-:W-:Y:S05]  /*01c0*/  @P0 BRA `(.L_x_1) ;  /* 0x0000001000000947 */ /* 0x000fea0003800000 */
[----:B------:R-:W0:Y:S01]  /*01d0*/  LDC.64 R2, c[0x0][0x398] ;  /* 0x0000e600ff027b82 */ /* 0x000e220000000a00 */
[----:B------:R-:W-:Y:S02]  /*01e0*/  HFMA2 R15, -RZ, RZ, 0.771484375, 0.21533203125 ;  /* 0x3a2c32e4ff0f7431 */ /* 0x000fe400000001ff */
[----:B0-----:R-:W-:-:S04]  /*01f0*/  FMUL R2, R2, 1.286099997116138538e-13 ;  /* 0x2a10cd4f02027820 */ /* 0x001fc80000400000 */
[C---:B------:R-:W-:Y:S01]  /*0200*/  FMUL R5, |R2|.reuse, 16777216 ;  /* 0x4b80000002057820 */ /* 0x040fe20000400200 */
[----:B------:R-:W-:-:S04]  /*0210*/  FSETP.GEU.AND P0, PT, |R2|, 1.175494350822287508e-38, PT ;  /* 0x008000000200780b */ /* 0x000fc80003f0e200 */
[----:B------:R-:W-:-:S04]  /*0220*/  FSEL R5, R5, |R2|, !P0 ;  /* 0x4000000205057208 */ /* 0x000fc80004000000 */
[----:B------:R-:W-:-:S04]  /*0230*/  IADD3 R0, PT, PT, R5, -0x3f3504f3, RZ ;  /* 0xc0cafb0d05007810 */ /* 0x000fc80007ffe0ff */
[----:B------:R-:W-:Y:S02]  /*0240*/  LOP3.LUT R4, R0, 0xff800000, RZ, 0xc0, !PT ;  /* 0xff80000000047812 */ /* 0x000fe400078ec0ff */
[----:B------:R-:W-:-:S03]  /*0250*/  FSEL R0, RZ, -24, P0 ;  /* 0xc1c00000ff007808 */ /* 0x000fc60000000000 */
[----:B------:R-:W-:-:S04]  /*0260*/  IMAD.IADD R5, R5, 0x1, -R4 ;  /* 0x0000000105057824 */ /* 0x000fc800078e0a04 */
[C---:B------:R-:W-:Y:S01]  /*0270*/  FADD R10, R5.reuse, 1 ;  /* 0x3f800000050a7421 */ /* 0x040fe20000000000 */
[----:B------:R-:W-:Y:S01]  /*0280*/  FADD R11, R5, -1 ;  /* 0xbf800000050b7421 */ /* 0x000fe20000000000 */
[----:B------:R-:W-:-:S03]  /*0290*/  I2FP.F32.S32 R5, R4 ;  /* 0x0000000400057245 */ /* 0x000fc60000201400 */
[----:B------:R-:W-:Y:S01]  /*02a0*/  FADD R9, R11, R11 ;  /* 0x0000000b0b097221 */ /* 0x000fe20000000000 */
[----:B------:R-:W0:Y:S03]  /*02b0*/  MUFU.RCP R10, R10 ;  /* 0x0000000a000a7308 */ /* 0x000e260000001000 */
[----:B0-----:R-:W-:Y:S01]  /*02c0*/  FMUL R8, R10, R9 ;  /* 0x000000090a087220 */ /* 0x001fe20000400000 */
[----:B------:R-:W-:Y:S02]  /*02d0*/  FFMA R9, R5, 1.1920928955078125e-07, R0 ;  /* 0x3400000005097823 */ /* 0x000fe40000000000 */
[----:B------:R-:W0:Y:S01]  /*02e0*/  LDC.64 R4, c[0x0][0x3a0] ;  /* 0x0000e800ff047b82 */ /* 0x000e220000000a00 */
[----:B------:R-:W-:Y:S01]  /*02f0*/  FADD R13, R11, -R8 ;  /* 0x800000080b0d7221 */ /* 0x000fe20000000000 */
[C---:B------:R-:W-:Y:S01]  /*0300*/  FMUL R12, R8.reuse, R8 ;  /* 0x00000008080c7220 */ /* 0x040fe20000400000 */
[----:B------:R-:W-:-:S02]  /*0310*/  FFMA R0, R8, 1.4426950216293334961, R9 ;  /* 0x3fb8aa3b08007823 */ /* 0x000fc40000000009 */
[----:B------:R-:W-:Y:S01]  /*0320*/  FADD R14, R13, R13 ;  /* 0x0000000d0d0e7221 */ /* 0x000fe20000000000 */
[C---:B------:R-:W-:Y:S01]  /*0330*/  FFMA R13, R12.reuse, R15, 0.0032181653659790754318 ;  /* 0x3b52e7db0c0d7423 */ /* 0x040fe2000000000f */
[----:B------:R-:W-:Y:S02]  /*0340*/  FADD R9, R9, -R0 ;  /* 0x8000000009097221 */ /* 0x000fe40000000000 */
[----:B------:R-:W-:Y:S01]  /*0350*/  FFMA R11, R11, -R8, R14 ;  /* 0x800000080b0b7223 */ /* 0x000fe2000000000e */
[----:B------:R-:W-:-:S03]  /*0360*/  FFMA R13, R12, R13, 0.018033718690276145935 ;  /* 0x3c93bb730c0d7423 */ /* 0x000fc6000000000d */
[----:B------:R-:W-:Y:S01]  /*0370*/  FMUL R11, R10, R11 ;  /* 0x0000000b0a0b7220 */ /* 0x000fe20000400000 */
[----:B------:R-:W-:Y:S01]  /*0380*/  FFMA R10, R8, 1.4426950216293334961, R9 ;  /* 0x3fb8aa3b080a7823 */ /* 0x000fe20000000009 */
[----:B------:R-:W-:-:S03]  /*0390*/  FFMA R13, R12, R13, 0.12022458761930465698 ;  /* 0x3df6384f0c0d7423 */ /* 0x000fc6000000000d */
[----:B------:R-:W-:Y:S01]  /*03a0*/  FFMA R9, R11, 1.4426950216293334961, R10 ;  /* 0x3fb8aa3b0b097823 */ /* 0x000fe2000000000a */
[----:B------:R-:W-:-:S03]  /*03b0*/  FMUL R13, R12, R13 ;  /* 0x0000000d0c0d7220 */ /* 0x000fc60000400000 */
[----:B------:R-:W-:Y:S01]  /*03c0*/  FFMA R10, R8, 1.9251366722983220825e-08, R9 ;  /* 0x32a55e34080a7823 */ /* 0x000fe20000000009 */
[----:B------:R-:W-:-:S04]  /*03d0*/  FMUL R9, R13, 3 ;  /* 0x404000000d097820 */ /* 0x000fc80000400000 */
[----:B------:R-:W-:Y:S01]  /*03e0*/  FFMA R9, R11, R9, R10 ;  /* 0x000000090b097223 */ /* 0x000fe2000000000a */
[----:B0-----:R-:W-:-:S03]  /*03f0*/  FADD R10, -R5, +INF ;  /* 0x7f800000050a7421 */ /* 0x001fc60000000100 */
[----:B------:R-:W-:Y:S01]  /*0400*/  FFMA R9, R8, R13, R9 ;  /* 0x0000000d08097223 */ /* 0x000fe20000000009 */
[----:B------:R-:W-:-:S03]  /*0410*/  FFMA R3, -R10, R4, R3 ;  /* 0x000000040a037223 */ /* 0x000fc60000000103 */
[----:B------:R-:W-:-:S04]  /*0420*/  FADD R4, R0, R9 ;  /* 0x0000000900047221 */ /* 0x000fc80000000000 */
[----:B------:R-:W-:Y:S01]  /*0430*/  FMUL R8, R3, R4 ;  /* 0x0000000403087220 */ /* 0x000fe20000400000 */
[----:B------:R-:W-:-:S03]  /*0440*/  FADD R0, -R0, R4 ;  /* 0x0000000400007221 */ /* 0x000fc60000000100 */
[----:B------:R-:W0:Y:S01]  /*0450*/  FRND R11, R8 ;  /* 0x00000008000b7307 */ /* 0x000e220000201000 */
[----:B------:R-:W-:Y:S01]  /*0460*/  FADD R0, R9, -R0 ;  /* 0x8000000009007221 */ /* 0x000fe20000000000 */
[C---:B------:R-:W-:Y:S01]  /*0470*/  FFMA R5, R3.reuse, R4, -R8 ;  /* 0x0000000403057223 */ /* 0x040fe20000000808 */
[----:B------:R-:W-:Y:S02]  /*0480*/  MOV R9, 0x391fcb8e ;  /* 0x391fcb8e00097802 */ /* 0x000fe40000000f00 */
[C---:B------:R-:W-:Y:S01]  /*0490*/  FSETP.GT.AND P1, PT, |R8|.reuse, 152, PT ;  /* 0x431800000800780b */ /* 0x040fe20003f24200 */
[----:B------:R-:W-:Y:S01]  /*04a0*/  FFMA R0, R3, R0, R5 ;  /* 0x0000000003007223 */ /* 0x000fe20000000005 */
[C---:B------:R-:W-:Y:S01]  /*04b0*/  FSETP.GEU.AND P2, PT, R8.reuse, RZ, PT ;  /* 0x000000ff0800720b */ /* 0x040fe20003f4e000 */
[----:B------:R-:W1:Y:S01]  /*04c0*/  F2I.NTZ R4, R8 ;  /* 0x0000000800047305 */ /* 0x000e620000203100 */
[----:B0-----:R-:W-:Y:S01]  /*04d0*/  FADD R5, R8, -R11 ;  /* 0x8000000b08057221 */ /* 0x001fe20000000000 */
[----:B------:R-:W-:-:S03]  /*04e0*/  FSETP.GT.AND P0, PT, R11, RZ, PT ;  /* 0x000000ff0b00720b */ /* 0x000fc60003f04000 */
[----:B------:R-:W-:-:S04]  /*04f0*/  FADD R0, R0, R5 ;  /* 0x0000000500007221 */ /* 0x000fc80000000000 */
[C---:B------:R-:W-:Y:S01]  /*0500*/  FFMA R5, R0.reuse, R9, 0.0013391353422775864601 ;  /* 0x3aaf85ed00057423 */ /* 0x040fe20000000009 */
[----:B------:R-:W-:Y:S02]  /*0510*/  SEL R9, RZ, 0x83000000, P0 ;  /* 0x83000000ff097807 */ /* 0x000fe40000000000 */
[----:B------:R-:W-:Y:S01]  /*0520*/  FSETP.NEU.AND P0, PT, R3, RZ, PT ;  /* 0x000000ff0300720b */ /* 0x000fe20003f0d000 */
[----:B------:R-:W-:Y:S01]  /*0530*/  FFMA R5, R0, R5, 0.0096188392490148544312 ;  /* 0x3c1d985600057423 */ /* 0x000fe20000000005 */
[----:B-1----:R-:W-:Y:S01]  /*0540*/  LEA R4, R4, -R9, 0x17 ;  /* 0x8000000904047211 */ /* 0x002fe200078eb8ff */
[----:B------:R-:W-:Y:S01]  /*0550*/  VIADD R10, R9, 0x7f000000 ;  /* 0x7f000000090a7836 */ /* 0x000fe20000000000 */
[----:B------:R-:W-:Y:S01]  /*0560*/  FSETP.EQ.OR P0, PT, R2, 1, !P0 ;  /* 0x3f8000000200780b */ /* 0x000fe20004702400 */
[----:B------:R-:W-:-:S04]  /*0570*/  FFMA R5, R0, R5, 0.055503588169813156128 ;  /* 0x3d6357bb00057423 */ /* 0x000fc80000000005 */
[----:B------:R-:W-:-:S04]  /*0580*/  FFMA R5, R0, R5, 0.24022644758224487305 ;  /* 0x3e75fdec00057423 */ /* 0x000fc80000000005 */
[----:B------:R-:W-:-:S04]  /*0590*/  FFMA R5, R0, R5, 0.69314718246459960938 ;  /* 0x3f31721800057423 */ /* 0x000fc80000000005 */
[----:B------:R-:W-:Y:S01]  /*05a0*/  FFMA R5, R0, R5, 1 ;  /* 0x3f80000000057423 */ /* 0x000fe20000000005 */
[----:B------:R-:W-:-:S03]  /*05b0*/  HFMA2 R0, -RZ, RZ, 1.875, 0 ;  /* 0x3f800000ff007431 */ /* 0x000fc600000001ff */
[----:B------:R-:W-:-:S04]  /*05c0*/  FMUL R5, R5, R10 ;  /* 0x0000000a05057220 */ /* 0x000fc80000400000 */
[----:B------:R-:W-:Y:S01]  /*05d0*/  FMUL R4, R5, R4 ;  /* 0x0000000405047220 */ /* 0x000fe20000400000 */
[----:B------:R-:W-:Y:S01]  /*05e0*/  @P1 FSEL R4, RZ, +INF , !P2 ;  /* 0x7f800000ff041808 */ /* 0x000fe20005000000 */
[----:B------:R-:W-:Y:S06]  /*05f0*/  @P0 BRA `(.L_x_2) ;  /* 0x0000000000700947 */ /* 0x000fec0003800000 */
[----:B------:R-:W-:-:S04]  /*0600*/  FSETP.NAN.AND P0, PT, |R3|, |R3|, PT ;  /* 0x400000030300720b */ /* 0x000fc80003f08200 */
[----:B------:R-:W-:-:S13]  /*0610*/  FSETP.NUM.AND P0, PT, |R2|, |R2|, !P0 ;  /* 0x400000020200720b */ /* 0x000fda0004707200 */
[----:B------:R-:W-:Y:S01]  /*0620*/  @!P0 FADD R0, R2, R3 ;  /* 0x0000000302008221 */ /* 0x000fe20000000000 */
[----:B------:R-:W-:Y:S06]  /*0630*/  @!P0 BRA `(.L_x_2) ;  /* 0x0000000000608947 */ /* 0x000fec0003800000 */
[----:B------:R-:W-:Y:S01]  /*0640*/  FMUL R0, R3, 0.5 ;  /* 0x3f00000003007820 */ /* 0x000fe20000400000 */
[C---:B------:R-:W-:Y:S02]  /*0650*/  FSETP.NEU.AND P0, PT, |R2|.reuse, +INF , PT ;  /* 0x7f8000000200780b */ /* 0x040fe40003f0d200 */
[----:B------:R-:W-:-:S03]  /*0660*/  FSETP.NEU.AND P1, PT, R2, RZ, PT ;  /* 0x000000ff0200720b */ /* 0x000fc60003f2d000 */
[----:B------:R-:W0:Y:S02]  /*0670*/  FRND.TRUNC R0, R0 ;  /* 0x0000000000007307 */ /* 0x000e24000020d000 */
[----:B0-----:R-:W-:-:S04]  /*0680*/  FADD R8, R0, R0 ;  /* 0x0000000000087221 */ /* 0x001fc80000000000 */
[----:B------:R-:W-:-:S04]  /*0690*/  FADD R8, R3, -R8 ;  /* 0x8000000803087221 */ /* 0x000fc80000000000 */
[----:B------:R-:W-:Y:S05]  /*06a0*/  @P0 BRA P1, `(.L_x_3) ;  /* 0x0000000000180947 */ /* 0x000fea0000800000 */
[----:B------:R-:W-:Y:S01]  /*06b0*/  FSETP.GEU.AND P1, PT, R3, RZ, PT ;  /* 0x000000ff0300720b */ /* 0x000fe20003f2e000 */
[----:B------:R-:W-:Y:S01]  /*06c0*/  FADD R0, R2, R2 ;  /* 0x0000000202007221 */ /* 0x000fe20000000000 */
[----:B------:R-:W-:-:S11]  /*06d0*/  FSETP.NEU.AND P0, PT, |R8|, 1, PT ;  /* 0x3f8000000800780b */ /* 0x000fd60003f0d200 */
[----:B------:R-:W-:-:S04]  /*06e0*/  @!P1 LOP3.LUT R0, R0, 0x7f800000, RZ, 0x3c, !PT ;  /* 0x7f80000000009812 */ /* 0x000fc800078e3cff */
[----:B------:R-:W-:Y:S01]  /*06f0*/  @P0 LOP3.LUT R0, R0, 0x7fffffff, RZ, 0xc0, !PT ;  /* 0x7fffffff00000812 */ /* 0x000fe200078ec0ff */
[----:B------:R-:W-:Y:S06]  /*0700*/  BRA `(.L_x_2) ;  /* 0x00000000002c7947 */ /* 0x000fec0003800000 */
.L_x_3:
[----:B------:R-:W-:Y:S01]  /*0710*/  FSETP.NEU.AND P0, PT, |R3|, +INF , PT ;  /* 0x7f8000000300780b */ /* 0x000fe20003f0d200 */
[----:B------:R-:W-:Y:S01]  /*0720*/  IMAD.MOV.U32 R0, RZ, RZ, 0x3f800000 ;  /* 0x3f800000ff007424 */ /* 0x000fe200078e00ff */
[----:B------:R-:W-:-:S13]  /*0730*/  FSETP.EQ.AND P1, PT, R2, -1, PT ;  /* 0xbf8000000200780b */ /* 0x000fda0003f22000 */
[----:B------:R-:W-:Y:S05]  /*0740*/  @!P0 BRA P1, `(.L_x_2) ;  /* 0x00000000001c8947 */ /* 0x000fea0000800000 */
[----:B------:R-:W-:-:S13]  /*0750*/  FSETP.GEU.AND P1, PT, R2, RZ, PT ;  /* 0x000000ff0200720b */ /* 0x000fda0003f2e000 */
[----:B------:R-:W0:Y:S01]  /*0760*/  @!P1 FRND.FLOOR R0, R3 ;  /* 0x0000000300009307 */ /* 0x000e220000205000 */
[----:B------:R-:W-:-:S04]  /*0770*/  @!P1 FSETP.NEU.AND P2, PT, |R8|, 1, PT ;  /* 0x3f8000000800980b */ /* 0x000fc80003f4d200 */
[----:B------:R-:W-:Y:S02]  /*0780*/  @!P1 FSEL R2, R4, -R4, P2 ;  /* 0x8000000404029208 */ /* 0x000fe40001000000 */
[----:B0-----:R-:W-:Y:S02]  /*0790*/  @!P1 FSETP.NEU.AND P0, PT, R3, R0, PT ;  /* 0x000000000300920b */ /* 0x001fe40003f0d000 */
[----:B------:R-:W-:Y:S02]  /*07a0*/  MOV R0, R4 ;  /* 0x0000000400007202 */ /* 0x000fe40000000f00 */
[----:B------:R-:W-:-:S09]  /*07b0*/  @!P1 FSEL R0, R2, +QNAN , !P0 ;  /* 0x7fffffff02009808 */ /* 0x000fd20004000000 */
.L_x_2:
[----:B------:R-:W0:Y:S02]  /*07c0*/  LDC.64 R8, c[0x0][0x3b0] ;  /* 0x0000ec00ff087b82 */ /* 0x000e240000000a00 */
[----:B0-----:R-:W0:Y:S08]  /*07d0*/  MUFU.RCP R2, R9 ;  /* 0x0000000900027308 */ /* 0x001e300000001000 */
[----:B------:R-:W1:Y:S01]  /*07e0*/  FCHK P0, R8, R9 ;  /* 0x0000000908007302 */ /* 0x000e620000000000 */
[----:B0-----:R-:W-:-:S04]  /*07f0*/  FFMA R3, R2, -R9, 1 ;  /* 0x3f80000002037423 */ /* 0x001fc80000000809 */
[----:B------:R-:W-:-:S04]  /*0800*/  FFMA R3, R2, R3, R2 ;  /* 0x0000000302037223 */ /* 0x000fc80000000002 */
[----:B------:R-:W-:-:S04]  /*0810*/  FFMA R5, R3, R8, RZ ;  /* 0x0000000803057223 */ /* 0x000fc800000000ff */
[----:B------:R-:W-:-:S04]  /*0820*/  FFMA R2, R5, -R9, R8 ;  /* 0x8000000905027223 */ /* 0x000fc80000000008 */
[----:B------:R-:W-:Y:S01]  /*0830*/  FFMA R3, R3, R2, R5 ;  /* 0x0000000203037223 */ /* 0x000fe20000000005 */
[----:B-1----:R-:W-:Y:S06]  /*0840*/  @!P0 BRA `(.L_x_4) ;  /* 0x0000000000148947 */ /* 0x002fec0003800000 */
[----:B------:R-:W0:Y:S01]  /*0850*/  LDC R2, c[0x0][0x3b0] ;  /* 0x0000ec00ff027b82 */ /* 0x000e220000000800 */
[----:B------:R-:W-:-:S07]  /*0860*/  MOV R8, 0x890 ;  /* 0x0000089000087802 */ /* 0x000fce0000000f00 */
[----:B------:R-:W1:Y:S02]  /*0870*/  LDC R3, c[0x0][0x3b4] ;  /* 0x0000ed00ff037b82 */ /* 0x000e640000000800 */
[----:B01----:R-:W-:Y:S05]  /*0880*/  CALL.REL.NOINC `($__internal_0_$__cuda_sm3x_div_rn_noftz_f32_slowpath) ;  /* 0x0000000800787944 */ /* 0x003fea0003c00000 */
[----:B------:R-:W-:-:S07]  /*0890*/  MOV R3, R2 ;  /* 0x0000000200037202 */ /* 0x000fce0000000f00 */
.L_x_4:
[----:B------:R-:W0:Y:S01]  /*08a0*/  MUFU.RCP R2, R3 ;  /* 0x0000000300027308 */ /* 0x000e220000001000 */
[----:B------:R-:W1:Y:S07]  /*08b0*/  LDC.64 R10, c[0x0][0x3a8] ;  /* 0x0000ea00ff0a7b82 */ /* 0x000e6e0000000a00 */
[----:B------:R-:W2:Y:S01]  /*08c0*/  FCHK P0, RZ, R3 ;  /* 0x00000003ff007302 */ /* 0x000ea20000000000 */
[----:B0-----:R-:W-:-:S04]  /*08d0*/  FFMA R5, R2, -R3, 1 ;  /* 0x3f80000002057423 */ /* 0x001fc80000000803 */
[----:B------:R-:W-:-:S04]  /*08e0*/  FFMA R5, R2, R5, R2 ;  /* 0x0000000502057223 */ /* 0x000fc80000000002 */
[----:B------:R-:W-:Y:S01]  /*08f0*/  FFMA R2, RZ, R5, RZ ;  /* 0x00000005ff027223 */ /* 0x000fe200000000ff */
[----:B-1----:R-:W-:-:S03]  /*0900*/  FADD R4, R10, -R11 ;  /* 0x8000000b0a047221 */ /* 0x002fc60000000000 */
[----:B------:R-:W-:-:S04]  /*0910*/  FFMA R8, R2, -R3, RZ ;  /* 0x8000000302087223 */ /* 0x000fc800000000ff */
[----:B------:R-:W-:Y:S01]  /*0920*/  FFMA R2, R5, R8, R2 ;  /* 0x0000000805027223 */ /* 0x000fe20000000002 */
[----:B--2---:R-:W-:Y:S06]  /*0930*/  @!P0 BRA `(.L_x_5) ;  /* 0x00000000000c8947 */ /* 0x004fec0003800000 */
[----:B------:R-:W-:Y:S01]  /*0940*/  IMAD.MOV.U32 R2, RZ, RZ, RZ ;  /* 0x000000ffff027224 */ /* 0x000fe200078e00ff */
[----:B------:R-:W-:-:S07]  /*0950*/  MOV R8, 0x970 ;  /* 0x0000097000087802 */ /* 0x000fce0000000f00 */
[----:B------:R-:W-:Y:S05]  /*0960*/  CALL.REL.NOINC `($__internal_0_$__cuda_sm3x_div_rn_noftz_f32_slowpath) ;  /* 0x0000000800407944 */ /* 0x000fea0003c00000 */
.L_x_5:
[----:B------:R-:W-:Y:S01]  /*0970*/  MOV R10, R2 ;  /* 0x00000002000a7202 */ /* 0x000fe20000000f00 */
[----:B------:R-:W-:Y:S01]  /*0980*/  IMAD.MOV.U32 R8, RZ, RZ, 0x3e055027 ;  /* 0x3e055027ff087424 */ /* 0x000fe200078e00ff */
[----:B------:R-:W-:Y:S02]  /*0990*/  UMOV UR4, 0x7bae55ce ;  /* 0x7bae55ce00047882 */ /* 0x000fe40000000000 */
[----:B------:R-:W-:-:S13]  /*09a0*/  FSETP.GEU.AND P0, PT, R10, 1.175494350822287508e-38, PT ;  /* 0x008000000a00780b */ /* 0x000fda0003f0e000 */
[----:B------:R-:W-:-:S05]  /*09b0*/  @!P0 FMUL R10, R10, 8388608 ;  /* 0x4b0000000a0a8820 */ /* 0x000fca0000400000 */
[----:B------:R-:W-:-:S04]  /*09c0*/  IADD3 R2, PT, PT, R10, -0x3f2aaaab, RZ ;  /* 0xc0d555550a027810 */ /* 0x000fc80007ffe0ff */
[----:B------:R-:W-:-:S04]  /*09d0*/  LOP3.LUT R3, R2, 0xff800000, RZ, 0xc0, !PT ;  /* 0xff80000002037812 */ /* 0x000fc800078ec0ff */
[-C--:B------:R-:W-:Y:S02]  /*09e0*/  IADD3 R2, PT, PT, R10, -R3.reuse, RZ ;  /* 0x800000030a027210 */ /* 0x080fe40007ffe0ff */
[----:B------:R-:W-:-:S03]  /*09f0*/  I2FP.F32.S32 R3, R3 ;  /* 0x0000000300037245 */ /* 0x000fc60000201400 */
[----:B------:R-:W-:-:S04]  /*0a00*/  FADD R5, R2, -1 ;  /* 0xbf80000002057421 */ /* 0x000fc80000000000 */
[----:B------:R-:W-:-:S04]  /*0a10*/  FFMA R2, R5, -R8, 0.14084610342979431152 ;  /* 0x3e1039f605027423 */ /* 0x000fc80000000808 */
[----:B------:R-:W-:-:S04]  /*0a20*/  FFMA R2, R5, R2, -0.12148627638816833496 ;  /* 0xbdf8cdcc05027423 */ /* 0x000fc80000000002 */
[----:B------:R-:W-:-:S04]  /*0a30*/  FFMA R2, R5, R2, 0.13980610668659210205 ;  /* 0x3e0f295505027423 */ /* 0x000fc80000000002 */
[----:B------:R-:W-:-:S04]  /*0a40*/  FFMA R2, R5, R2, -0.16684235632419586182 ;  /* 0xbe2ad8b905027423 */ /* 0x000fc80000000002 */
[----:B------:R-:W-:-:S04]  /*0a50*/  FFMA R2, R5, R2, 0.20012299716472625732 ;  /* 0x3e4ced0b05027423 */ /* 0x000fc80000000002 */
[----:B------:R-:W-:-:S04]  /*0a60*/  FFMA R2, R5, R2, -0.24999669194221496582 ;  /* 0xbe7fff2205027423 */ /* 0x000fc80000000002 */
[----:B------:R-:W-:-:S04]  /*0a70*/  FFMA R2, R5, R2, 0.33333182334899902344 ;  /* 0x3eaaaa7805027423 */ /* 0x000fc80000000002 */
[C---:B------:R-:W-:Y:S01]  /*0a80*/  FFMA R8, R5.reuse, R2, -0.5 ;  /* 0xbf00000005087423 */ /* 0x040fe20000000002 */
[----:B------:R-:W-:Y:S02]  /*0a90*/  FSEL R2, RZ, -23, P0 ;  /* 0xc1b80000ff027808 */ /* 0x000fe40000000000 */
[----:B------:R-:W-:Y:S01]  /*0aa0*/  ISETP.GT.U32.AND P0, PT, R10, 0x7f7fffff, PT ;  /* 0x7f7fffff0a00780c */ /* 0x000fe20003f04070 */
[----:B------:R-:W-:Y:S02]  /*0ab0*/  FMUL R8, R5, R8 ;  /* 0x0000000805087220 */ /* 0x000fe40000400000 */
[----:B------:R-:W-:Y:S01]  /*0ac0*/  FFMA R2, R3, 1.1920928955078125e-07, R2 ;  /* 0x3400000003027823 */ /* 0x000fe20000000002 */
[----:B------:R-:W-:Y:S01]  /*0ad0*/  MOV R3, 0x7f800000 ;  /* 0x7f80000000037802 */ /* 0x000fe20000000f00 */
[----:B------:R-:W-:Y:S01]  /*0ae0*/  FFMA R5, R5, R8, R5 ;  /* 0x0000000805057223 */ /* 0x000fe20000000005 */
[----:B------:R-:W-:-:S03]  /*0af0*/  MOV R8, UR4 ;  /* 0x0000000400087c02 */ /* 0x000fc60008000f00 */
[----:B------:R-:W-:-:S04]  /*0b00*/  FFMA R2, R2, 0.69314718246459960938, R5 ;  /* 0x3f31721802027823 */ /* 0x000fc80000000005 */
[C---:B------:R-:W-:Y:S01]  /*0b10*/  @P0 FFMA R2, R10.reuse, R3, +INF ;  /* 0x7f8000000a020423 */ /* 0x040fe20000000003 */
[----:B------:R-:W-:-:S03]  /*0b20*/  FSETP.NEU.AND P0, PT, R10, RZ, PT ;  /* 0x000000ff0a00720b */ /* 0x000fc60003f0d000 */
[----:B------:R-:W-:-:S05]  /*0b30*/  FMUL R2, R2, 0.43429449200630187988 ;  /* 0x3ede5bd902027820 */ /* 0x000fca0000400000 */
[----:B------:R-:W-:-:S05]  /*0b40*/  FSEL R3, R2, -INF , P0 ;  /* 0xff80000002037808 */ /* 0x000fca0000000000 */
[----:B------:R-:W-:-:S04]  /*0b50*/  FADD R5, R3, R4 ;  /* 0x0000000403057221 */ /* 0x000fc80000000000 */
[----:B------:R-:W0:Y:S08]  /*0b60*/  MUFU.RCP R2, R5 ;  /* 0x0000000500027308 */ /* 0x000e300000001000 */
[----:B------:R-:W1:Y:S01]  /*0b70*/  FCHK P0, -R8, R5 ;  /* 0x0000000508007302 */ /* 0x000e620000000100 */
[----:B0-----:R-:W-:-:S04]  /*0b80*/  FFMA R3, -R5, R2, 1 ;  /* 0x3f80000005037423 */ /* 0x001fc80000000102 */
[----:B------:R-:W-:-:S04]  /*0b90*/  FFMA R2, R2, R3, R2 ;  /* 0x0000000302027223 */ /* 0x000fc80000000002 */
[----:B------:R-:W-:-:S04]  /*0ba0*/  FFMA R3, R2, -1.81039995840569667561e+36, RZ ;  /* 0xfbae55ce02037823 */ /* 0x000fc800000000ff */
[----:B------:R-:W-:-:S04]  /*0bb0*/  FFMA R4, -R5, R3, -1.81039995840569667561e+36 ;  /* 0xfbae55ce05047423 */ /* 0x000fc80000000103 */
[----:B------:R-:W-:Y:S01]  /*0bc0*/  FFMA R3, R2, R4, R3 ;  /* 0x0000000402037223 */ /* 0x000fe20000000003 */
[----:B-1----:R-:W-:Y:S06]  /*0bd0*/  @!P0 BRA `(.L_x_6) ;  /* 0x0000000000148947 */ /* 0x002fec0003800000 */
[----:B------:R-:W-:Y:S01]  /*0be0*/  MOV R3, R5 ;  /* 0x0000000500037202 */ /* 0x000fe20000000f00 */
[----:B------:R-:W-:Y:S01]  /*0bf0*/  IMAD.MOV.U32 R2, RZ, RZ, -0x451aa32 ;  /* 0xfbae55ceff027424 */ /* 0x000fe200078e00ff */
[----:B------:R-:W-:-:S07]  /*0c00*/  MOV R8, 0xc20 ;  /* 0x00000c2000087802 */ /* 0x000fce0000000f00 */
[----:B------:R-:W-:Y:S05]  /*0c10*/  CALL.REL.NOINC `($__internal_0_$__cuda_sm3x_div_rn_noftz_f32_slowpath) ;  /* 0x0000000400947944 */ /* 0x000fea0003c00000 */
[----:B------:R-:W-:-:S07]  /*0c20*/  MOV R3, R2 ;  /* 0x0000000200037202 */ /* 0x000fce0000000f00 */
.L_x_6:
[----:B------:R-:W-:-:S13]  /*0c30*/  FSETP.NEU.AND P0, PT, R0, R3, PT ;  /* 0x000000030000720b */ /* 0x000fda0003f0d000 */
[----:B------:R-:W-:Y:S05]  /*0c40*/  @P0 BRA `(.L_x_1) ;  /* 0x0000000400600947 */ /* 0x000fea0003800000 */
[----:B------:R-:W0:Y:S02]  /*0c50*/  LDC R0, c[0x0][0x3b8] ;  /* 0x0000ee00ff007b82 */ /* 0x000e240000000800 */
[----:B0-----:R-:W-:-:S04]  /*0c60*/  FADD R0, -R0, -1.1224400699241784738e-42 ;  /* 0x8000032100007421 */ /* 0x001fc80000000100 */
[C---:B------:R-:W-:Y:S01]  /*0c70*/  FADD R3, |R0|.reuse, -RZ ;  /* 0x800000ff00037221 */ /* 0x040fe20000000200 */
[----:B------:R-:W-:-:S13]  /*0c80*/  FSETP.GEU.AND P0, PT, |R0|, 1.9776999381574919982e-35, PT ;  /* 0x05d24e1d0000780b */ /* 0x000fda0003f0e200 */
[----:B------:R-:W-:Y:S05]  /*0c90*/  @!P0 BRA `(.L_x_7) ;  /* 0x0000000000bc8947 */ /* 0x000fea0003800000 */
[----:B------:R-:W-:-:S13]  /*0ca0*/  FSETP.GTU.AND P0, PT, R3, 1.6590149522827442636e-28, PT ;  /* 0x11524e1d0300780b */ /* 0x000fda0003f0c000 */
[----:B------:R-:W-:Y:S05]  /*0cb0*/  @P0 BRA `(.L_x_8) ;  /* 0x0000000000540947 */ /* 0x000fea0003800000 */
[----:B------:R-:W-:-:S06]  /*0cc0*/  FMUL R2, R3, 5.05637896503754430078e+34 ;  /* 0x791bcfcc03027820 */ /* 0x000fcc0000400000 */
[----:B------:R-:W0:Y:S02]  /*0cd0*/  FRND.TRUNC R2, R2 ;  /* 0x0000000200027307 */ /* 0x000e24000020d000 */
[----:B0-----:R-:W-:-:S05]  /*0ce0*/  FFMA R5, R2, -1.9776999381574919982e-35, R3 ;  /* 0x85d24e1d02057823 */ /* 0x001fca0000000003 */
[----:B------:R-:W-:-:S13]  /*0cf0*/  ISETP.GE.U32.AND P0, PT, R5, 0x5d24e1d, PT ;  /* 0x05d24e1d0500780c */ /* 0x000fda0003f06070 */
[----:B------:R-:W-:Y:S05]  /*0d00*/  @!P0 BRA `(.L_x_9) ;  /* 0x0000000000388947 */ /* 0x000fea0003800000 */
[----:B------:R-:W-:-:S04]  /*0d10*/  ISETP.GE.U32.AND P0, PT, R5, -0x7fffffff, PT ;  /* 0x800000010500780c */ /* 0x000fc80003f06070 */
[----:B------:R-:W-:-:S09]  /*0d20*/  FSETP.GEU.OR P1, PT, R5, -1.9776999381574919982e-35, !P0 ;  /* 0x85d24e1d0500780b */ /* 0x000fd2000472e400 */
[----:B------:R-:W-:-:S04]  /*0d30*/  @P0 FADD R4, R2, -1 ;  /* 0xbf80000002040421 */ /* 0x000fc80000000000 */
[----:B------:R-:W-:-:S05]  /*0d40*/  @!P1 FADD R4, R4, -1 ;  /* 0xbf80000004049421 */ /* 0x000fca0000000000 */
[----:B------:R-:W-:Y:S01]  /*0d50*/  @P0 MOV R2, R4 ;  /* 0x0000000400020202 */ /* 0x000fe20000000f00 */
[----:B------:R-:W-:Y:S06]  /*0d60*/  @P0 BRA `(.L_x_9) ;  /* 0x0000000000200947 */ /* 0x000fec0003800000 */
[----:B------:R-:W-:Y:S01]  /*0d70*/  FSETP.GE.AND P0, PT, R5, 3.9553998763149839963e-35, PT ;  /* 0x06524e1d0500780b */ /* 0x000fe20003f06000 */
[----:B------:R-:W-:-:S12]  /*0d80*/  FADD R2, R2, 1 ;  /* 0x3f80000002027421 */ /* 0x000fd80000000000 */
[----:B------:R-:W-:-:S05]  /*0d90*/  @P0 MOV R4, 0x5d24e1d ;  /* 0x05d24e1d00040802 */ /* 0x000fca0000000f00 */
[----:B------:R-:W-:-:S05]  /*0da0*/  @P0 FFMA R4, R4, -3, R5 ;  /* 0xc040000004040823 */ /* 0x000fca0000000005 */
[----:B------:R-:W-:Y:S01]  /*0db0*/  FSETP.GE.AND P1, PT, R4, RZ, P0 ;  /* 0x000000ff0400720b */ /* 0x000fe20000726000 */
[----:B------:R-:W-:-:S12]  /*0dc0*/  @P0 FADD R4, R2, 1 ;  /* 0x3f80000002040421 */ /* 0x000fd80000000000 */
[----:B------:R-:W-:-:S04]  /*0dd0*/  @P1 FADD R4, R4, 1 ;  /* 0x3f80000004041421 */ /* 0x000fc80000000000 */
[----:B------:R-:W-:-:S07]  /*0de0*/  @P0 IMAD.MOV.U32 R2, RZ, RZ, R4 ;  /* 0x000000ffff020224 */ /* 0x000fce00078e0004 */
.L_x_9:
[----:B------:R-:W-:Y:S01]  /*0df0*/  FFMA R3, R2, -1.9776999381574919982e-35, R3 ;  /* 0x85d24e1d02037823 */ /* 0x000fe20000000003 */
[----:B------:R-:W-:Y:S06]  /*0e00*/  BRA `(.L_x_7) ;  /* 0x0000000000607947 */ /* 0x000fec0003800000 */
.L_x_8:
[C---:B------:R-:W-:Y:S02]  /*0e10*/  LOP3.LUT R2, R3.reuse, 0xff800000, RZ, 0xc0, !PT ;  /* 0xff80000003027812 */ /* 0x040fe400078ec0ff */
[C---:B------:R-:W-:Y:S02]  /*0e20*/  ISETP.GT.U32.AND P0, PT, R3.reuse, 0x7f7fffff, PT ;  /* 0x7f7fffff0300780c */ /* 0x040fe40003f04070 */
[----:B------:R-:W-:Y:S02]  /*0e30*/  IADD3 R4, PT, PT, R2, -0x5800000, RZ ;  /* 0xfa80000002047810 */ /* 0x000fe40007ffe0ff */
[----:B------:R-:W-:Y:S02]  /*0e40*/  LOP3.LUT R2, R3, 0x7fffff, RZ, 0xc0, !PT ;  /* 0x007fffff03027812 */ /* 0x000fe400078ec0ff */
[----:B------:R-:W-:Y:S02]  /*0e50*/  ISETP.NE.AND P1, PT, R4, RZ, PT ;  /* 0x000000ff0400720c */ /* 0x000fe40003f25270 */
[----:B------:R-:W-:-:S02]  /*0e60*/  MOV R9, 0x7fffffff ;  /* 0x7fffffff00097802 */ /* 0x000fc40000000f00 */
[----:B------:R-:W-:Y:S02]  /*0e70*/  LOP3.LUT R2, R2, 0x3f800000, RZ, 0xfc, !PT ;  /* 0x3f80000002027812 */ /* 0x000fe400078efcff */
[----:B------:R-:W-:-:S07]  /*0e80*/  FSEL R9, R9, 1.0097419586828951109e-28, P0 ;  /* 0x1100000009097808 */ /* 0x000fce0000000000 */
[----:B------:R-:W-:Y:S05]  /*0e90*/  @!P1 BRA `(.L_x_10) ;  /* 0x0000000000349947 */ /* 0x000fea0003800000 */
.L_x_11:
[----:B------:R-:W-:-:S04]  /*0ea0*/  VIMNMX.U32 R3, PT, PT, R4, 0xb800000, PT ;  /* 0x0b80000004037848 */ /* 0x000fc80003fe0000 */
[----:B------:R-:W-:Y:S01]  /*0eb0*/  IADD3 R2, PT, PT, R3, R2, RZ ;  /* 0x0000000203027210 */ /* 0x000fe20007ffe0ff */
[----:B------:R-:W-:-:S04]  /*0ec0*/  IMAD.IADD R4, R4, 0x1, -R3 ;  /* 0x0000000104047824 */ /* 0x000fc800078e0a03 */
[----:B------:R-:W-:Y:S01]  /*0ed0*/  FMUL R5, R2, 0.60863947868347167969 ;  /* 0x3f1bcfcc02057820 */ /* 0x000fe20000400000 */
[----:B------:R-:W-:-:S03]  /*0ee0*/  ISETP.NE.AND P1, PT, R4, RZ, PT ;  /* 0x000000ff0400720c */ /* 0x000fc60003f25270 */
[----:B------:R-:W-:-:S04]  /*0ef0*/  FFMA R8, R5, -1.6430088281631469727, R2 ;  /* 0xbfd24e1d05087823 */ /* 0x000fc80000000002 */
[----:B------:R-:W-:-:S04]  /*0f00*/  FFMA R5, R8, 0.60863947868347167969, R5 ;  /* 0x3f1bcfcc08057823 */ /* 0x000fc80000000005 */
[----:B------:R-:W-:-:S04]  /*0f10*/  FFMA R8, R5, -1.6430088281631469727, R2 ;  /* 0xbfd24e1d05087823 */ /* 0x000fc80000000002 */
[----:B------:R-:W-:-:S04]  /*0f20*/  FFMA.RZ R8, R8, 0.60863947868347167969, R5 ;  /* 0x3f1bcfcc08087823 */ /* 0x000fc8000000c005 */
[----:B------:R-:W0:Y:S02]  /*0f30*/  FRND.TRUNC R5, R8 ;  /* 0x0000000800057307 */ /* 0x000e24000020d000 */
[----:B0-----:R-:W-:-:S05]  /*0f40*/  FFMA R2, R5, -1.6430088281631469727, R2 ;  /* 0xbfd24e1d05027823 */ /* 0x001fca0000000002 */
[----:B------:R-:W-:-:S13]  /*0f50*/  ISETP.NE.AND P0, PT, R2, RZ, PT ;  /* 0x000000ff0200720c */ /* 0x000fda0003f05270 */
[----:B------:R-:W-:Y:S05]  /*0f60*/  @P0 BRA P1, `(.L_x_11) ;  /* 0xfffffffc00cc0947 */ /* 0x000fea000083ffff */
.L_x_10:
[----:B------:R-:W-:-:S04]  /*0f70*/  FMUL R2, R2, 1.1920928955078125e-07 ;  /* 0x3400000002027820 */ /* 0x000fc80000400000 */
[----:B------:R-:W-:-:S07]  /*0f80*/  FMUL R3, R9, R2 ;  /* 0x0000000209037220 */ /* 0x000fce0000400000 */
.L_x_7:
[----:B------:R-:W0:Y:S01]  /*0f90*/  LDC R2, c[0x0][0x3bc] ;  /* 0x0000ef00ff027b82 */ /* 0x000e220000000800 */
[----:B------:R-:W-:Y:S01]  /*0fa0*/  HFMA2 R9, -RZ, RZ, 1.5048828125, 33.21875 ;  /* 0x3e055027ff097431 */ /* 0x000fe200000001ff */
[----:B------:R-:W-:-:S06]  /*0fb0*/  LOP3.LUT R0, R3, 0x80000000, R0, 0xb8, !PT ;  /* 0x8000000003007812 */ /* 0x000fcc00078eb800 */
[----:B------:R-:W1:Y:S01]  /*0fc0*/  LDC R10, c[0x0][0x3c0] ;  /* 0x0000f000ff0a7b82 */ /* 0x000e620000000800 */
[----:B0-----:R-:W-:-:S05]  /*0fd0*/  FADD R2, R2, -1.7533000423042481337e-37 ;  /* 0x826ea59702027421 */ /* 0x001fca0000000000 */
[----:B------:R-:W-:-:S13]  /*0fe0*/  FSETP.GEU.AND P0, PT, R2, 1.175494350822287508e-38, PT ;  /* 0x008000000200780b */ /* 0x000fda0003f0e000 */
[----:B------:R-:W-:-:S05]  /*0ff0*/  @!P0 FMUL R2, R2, 8388608 ;  /* 0x4b00000002028820 */ /* 0x000fca0000400000 */
[C---:B------:R-:W-:Y:S02]  /*1000*/  IADD3 R4, PT, PT, R2.reuse, -0x3f2aaaab, RZ ;  /* 0xc0d5555502047810 */ /* 0x040fe40007ffe0ff */
[----:B------:R-:W-:Y:S02]  /*1010*/  ISETP.GT.U32.AND P1, PT, R2, 0x7f7fffff, PT ;  /* 0x7f7fffff0200780c */ /* 0x000fe40003f24070 */
[----:B------:R-:W-:-:S04]  /*1020*/  LOP3.LUT R5, R4, 0xff800000, RZ, 0xc0, !PT ;  /* 0xff80000004057812 */ /* 0x000fc800078ec0ff */
[-C--:B------:R-:W-:Y:S02]  /*1030*/  IADD3 R4, PT, PT, R2, -R5.reuse, RZ ;  /* 0x8000000502047210 */ /* 0x080fe40007ffe0ff */
[----:B------:R-:W-:-:S03]  /*1040*/  I2FP.F32.S32 R5, R5 ;  /* 0x0000000500057245 */ /* 0x000fc60000201400 */
[----:B------:R-:W-:Y:S01]  /*1050*/  FADD R8, R4, -1 ;  /* 0xbf80000004087421 */ /* 0x000fe20000000000 */
[----:B------:R-:W-:Y:S02]  /*1060*/  FSEL R4, RZ, -23, P0 ;  /* 0xc1b80000ff047808 */ /* 0x000fe40000000000 */
[----:B------:R-:W-:Y:S01]  /*1070*/  FSETP.NAN.AND P0, PT, |R3|, |R3|, PT ;  /* 0x400000030300720b */ /* 0x000fe20003f08200 */
[C---:B------:R-:W-:Y:S02]  /*1080*/  FFMA R9, R8.reuse, -R9, 0.14084610342979431152 ;  /* 0x3e1039f608097423 */ /* 0x040fe40000000809 */
[----:B------:R-:W-:Y:S01]  /*1090*/  FFMA R4, R5, 1.1920928955078125e-07, R4 ;  /* 0x3400000005047823 */ /* 0x000fe20000000004 */
[----:B------:R-:W-:Y:S02]  /*10a0*/  IMAD.MOV.U32 R5, RZ, RZ, 0x7f800000 ;  /* 0x7f800000ff057424 */ /* 0x000fe400078e00ff */
[----:B------:R-:W-:Y:S01]  /*10b0*/  FFMA R9, R8, R9, -0.12148627638816833496 ;  /* 0xbdf8cdcc08097423 */ /* 0x000fe20000000009 */
[----:B------:R-:W-:-:S03]  /*10c0*/  FSEL R0, R3, R0, P0 ;  /* 0x0000000003007208 */ /* 0x000fc60000000000 */
[----:B------:R-:W-:-:S04]  /*10d0*/  FFMA R9, R8, R9, 0.13980610668659210205 ;  /* 0x3e0f295508097423 */ /* 0x000fc80000000009 */
[----:B------:R-:W-:-:S04]  /*10e0*/  FFMA R9, R8, R9, -0.16684235632419586182 ;  /* 0xbe2ad8b908097423 */ /* 0x000fc80000000009 */
[----:B------:R-:W-:-:S04]  /*10f0*/  FFMA R9, R8, R9, 0.20012299716472625732 ;  /* 0x3e4ced0b08097423 */ /* 0x000fc80000000009 */
[----:B------:R-:W-:-:S04]  /*1100*/  FFMA R9, R8, R9, -0.24999669194221496582 ;  /* 0xbe7fff2208097423 */ /* 0x000fc80000000009 */
[----:B------:R-:W-:-:S04]  /*1110*/  FFMA R9, R8, R9, 0.33333182334899902344 ;  /* 0x3eaaaa7808097423 */ /* 0x000fc80000000009 */
[----:B------:R-:W-:-:S04]  /*1120*/  FFMA R9, R8, R9, -0.5 ;  /* 0xbf00000008097423 */ /* 0x000fc80000000009 */
[----:B------:R-:W-:-:S04]  /*1130*/  FMUL R9, R8, R9 ;  /* 0x0000000908097220 */ /* 0x000fc80000400000 */
[----:B------:R-:W-:-:S04]  /*1140*/  FFMA R9, R8, R9, R8 ;  /* 0x0000000908097223 */ /* 0x000fc80000000008 */
[----:B------:R-:W-:Y:S01]  /*1150*/  FFMA R4, R4, 0.69314718246459960938, R9 ;  /* 0x3f31721804047823 */ /* 0x000fe20000000009 */
[C---:B------:R-:W-:Y:S01]  /*1160*/  @P1 FFMA R4, R2.reuse, R5, +INF ;  /* 0x7f80000002041423 */ /* 0x040fe20000000005 */
[----:B------:R-:W-:Y:S02]  /*1170*/  FSETP.NEU.AND P1, PT, R2, RZ, PT ;  /* 0x000000ff0200720b */ /* 0x000fe40003f2d000 */
[----:B------:R-:W-:Y:S02]  /*1180*/  MOV R5, 0x42701099 ;  /* 0x4270109900057802 */ /* 0x000fe40000000f00 */
[----:B------:R-:W-:-:S03]  /*1190*/  FSEL R3, R4, -INF , P1 ;  /* 0xff80000004037808 */ /* 0x000fc60000800000 */
[----:B-1----:R-:W-:Y:S02]  /*11a0*/  FFMA R5, R10, -R5, 1.4401999804973421481e-35 ;  /* 0x059925f90a057423 */ /* 0x002fe40000000805 */
[----:B------:R-:W-:-:S04]  /*11b0*/  FFMA R0, R0, 1.56880001507144871926e+36, R3 ;  /* 0x7b9711e800007823 */ /* 0x000fc80000000003 */
[----:B------:R-:W-:-:S07]  /*11c0*/  FADD R0, R0, R5 ;  /* 0x0000000500007221 */ /* 0x000fce0000000000 */
.L_x_1:
[----:B------:R-:W0:Y:S01]  /*11d0*/  F2F.F64.F32 R2, R0 ;  /* 0x0000000000027310 */ /* 0x000e220000201800 */
[----:B------:R-:W-:Y:S01]  /*11e0*/  MOV R8, 0x0 ;  /* 0x0000000000087802 */ /* 0x000fe20000000f00 */
[----:B------:R-:W1:Y:S05]  /*11f0*/  LDCU.64 UR4, c[0x4][0x8] ;  /* 0x01000100ff0477ac */ /* 0x000e6a0008000a00 */
[----:B------:R-:W2:Y:S01]  /*1200*/  LDC.64 R8, c[0x4][R8] ;  /* 0x0100000008087b82 */ /* 0x000ea20000000a00 */
[----:B0-----:R0:W-:Y:S01]  /*1210*/  STL.64 [R1], R2 ;  /* 0x0000000201007387 */ /* 0x0011e20000100a00 */
[----:B-1----:R-:W-:Y:S02]  /*1220*/  MOV R4, UR4 ;  /* 0x0000000400047c02 */ /* 0x002fe40008000f00 */
[----:B------:R-:W-:-:S07]  /*1230*/  MOV R5, UR5 ;  /* 0x0000000500057c02 */ /* 0x000fce0008000f00 */
[----:B------:R-:W-:-:S07]  /*1240*/  LEPC R20, `(.L_x_12) ;  /* 0x000000001014794e */ /* 0x000fce0000000000 */
[----:B0-2---:R-:W-:Y:S05]  /*1250*/  CALL.ABS.NOINC R8 ;  /* 0x0000000008007343 */ /* 0x005fea0003c00000 */
.L_x_12:
[----:B------:R-:W-:Y:S05]  /*1260*/  EXIT ;  /* 0x000000000000794d */ /* 0x000fea0003800000 */
        .weak           $__internal_0_$__cuda_sm3x_div_rn_noftz_f32_slowpath
        .type           $__internal_0_$__cuda_sm3x_div_rn_noftz_f32_slowpath,@function
        .size           $__internal_0_$__cuda_sm3x_div_rn_noftz_f32_slowpath,(.L_x_22 - $__internal_0_$__cuda_sm3x_div_rn_noftz_f32_slowpath)
$__internal_0_$__cuda_sm3x_div_rn_noftz_f32_slowpath:
[----:B------:R-:W-:Y:S02]  /*1270*/  SHF.R.U32.HI R9, RZ, 0x17, R3 ;  /* 0x00000017ff097819 */ /* 0x000fe40000011603 */
[----:B------:R-:W-:Y:S02]  /*1280*/  SHF.R.U32.HI R5, RZ, 0x17, R2 ;  /* 0x00000017ff057819 */ /* 0x000fe40000011602 */
[----:B------:R-:W-:Y:S02]  /*1290*/  LOP3.LUT R14, R9, 0xff, RZ, 0xc0, !PT ;  /* 0x000000ff090e7812 */ /* 0x000fe400078ec0ff */
[----:B------:R-:W-:-:S03]  /*12a0*/  LOP3.LUT R12, R5, 0xff, RZ, 0xc0, !PT ;  /* 0x000000ff050c7812 */ /* 0x000fc600078ec0ff */
[----:B------:R-:W-:Y:S01]  /*12b0*/  VIADD R10, R14, 0xffffffff ;  /* 0xffffffff0e0a7836 */ /* 0x000fe20000000000 */
[----:B------:R-:W-:-:S04]  /*12c0*/  IADD3 R9, PT, PT, R12, -0x1, RZ ;  /* 0xffffffff0c097810 */ /* 0x000fc80007ffe0ff */
[----:B------:R-:W-:-:S04]  /*12d0*/  ISETP.GT.U32.AND P0, PT, R10, 0xfd, PT ;  /* 0x000000fd0a00780c */ /* 0x000fc80003f04070 */
[----:B------:R-:W-:-:S13]  /*12e0*/  ISETP.GT.U32.OR P0, PT, R9, 0xfd, P0 ;  /* 0x000000fd0900780c */ /* 0x000fda0000704470 */
[----:B------:R-:W-:Y:S01]  /*12f0*/  @!P0 MOV R5, RZ ;  /* 0x000000ff00058202 */ /* 0x000fe20000000f00 */
[----:B------:R-:W-:Y:S06]  /*1300*/  @!P0 BRA `(.L_x_13) ;  /* 0x00000000005c8947 */ /* 0x000fec0003800000 */
[----:B------:R-:W-:Y:S02]  /*1310*/  FSETP.GTU.FTZ.AND P0, PT, |R2|, +INF , PT ;  /* 0x7f8000000200780b */ /* 0x000fe40003f1c200 */
[----:B------:R-:W-:-:S04]  /*1320*/  FSETP.GTU.FTZ.AND P1, PT, |R3|, +INF , PT ;  /* 0x7f8000000300780b */ /* 0x000fc80003f3c200 */
[----:B------:R-:W-:-:S13]  /*1330*/  PLOP3.LUT P0, PT, P0, P1, PT, 0xf8, 0x8f ;  /* 0x00000000008f781c */ /* 0x000fda0000703f70 */
[----:B------:R-:W-:Y:S05]  /*1340*/  @P0 BRA `(.L_x_14) ;  /* 0x0000000400440947 */ /* 0x000fea0003800000 */
[----:B------:R-:W-:-:S13]  /*1350*/  LOP3.LUT P0, RZ, R3, 0x7fffffff, R2, 0xc8, !PT ;  /* 0x7fffffff03ff7812 */ /* 0x000fda000780c802 */
[----:B------:R-:W-:Y:S05]  /*1360*/  @!P0 BRA `(.L_x_15) ;  /* 0x0000000400348947 */ /* 0x000fea0003800000 */
[C---:B------:R-:W-:Y:S02]  /*1370*/  FSETP.NEU.FTZ.AND P2, PT, |R2|.reuse, +INF , PT ;  /* 0x7f8000000200780b */ /* 0x040fe40003f5d200 */
[----:B------:R-:W-:Y:S02]  /*1380*/  FSETP.NEU.FTZ.AND P1, PT, |R3|, +INF , PT ;  /* 0x7f8000000300780b */ /* 0x000fe40003f3d200 */
[----:B------:R-:W-:-:S11]  /*1390*/  FSETP.NEU.FTZ.AND P0, PT, |R2|, +INF , PT ;  /* 0x7f8000000200780b */ /* 0x000fd60003f1d200 */
[----:B------:R-:W-:Y:S05]  /*13a0*/  @!P1 BRA !P2, `(.L_x_15) ;  /* 0x0000000400249947 */ /* 0x000fea0005000000 */
[----:B------:R-:W-:-:S04]  /*13b0*/  LOP3.LUT P2, RZ, R2, 0x7fffffff, RZ, 0xc0, !PT ;  /* 0x7fffffff02ff7812 */ /* 0x000fc8000784c0ff */
[----:B------:R-:W-:-:S13]  /*13c0*/  PLOP3.LUT P1, PT, P1, P2, PT, 0x2f, 0xf2 ;  /* 0x0000000000f2781c */ /* 0x000fda0000f24577 */
[----:B------:R-:W-:Y:S05]  /*13d0*/  @P1 BRA `(.L_x_16) ;  /* 0x0000000400101947 */ /* 0x000fea0003800000 */
[----:B------:R-:W-:-:S04]  /*13e0*/  LOP3.LUT P1, RZ, R3, 0x7fffffff, RZ, 0xc0, !PT ;  /* 0x7fffffff03ff7812 */ /* 0x000fc8000782c0ff */
[----:B------:R-:W-:-:S13]  /*13f0*/  PLOP3.LUT P0, PT, P0, P1, PT, 0x2f, 0xf2 ;  /* 0x0000000000f2781c */ /* 0x000fda0000702577 */
[----:B------:R-:W-:Y:S05]  /*1400*/  @P0 BRA `(.L_x_17) ;  /* 0x0000000000f80947 */ /* 0x000fea0003800000 */
[----:B------:R-:W-:Y:S02]  /*1410*/  ISETP.GE.AND P0, PT, R9, RZ, PT ;  /* 0x000000ff0900720c */ /* 0x000fe40003f06270 */
[----:B------:R-:W-:-:S11]  /*1420*/  ISETP.GE.AND P1, PT, R10, RZ, PT ;  /* 0x000000ff0a00720c */ /* 0x000fd60003f26270 */
[----:B------:R-:W-:Y:S01]  /*1430*/  @P0 MOV R5, RZ ;  /* 0x000000ff00050202 */ /* 0x000fe20000000f00 */
[----:B------:R-:W-:Y:S02]  /*1440*/  @!P0 IMAD.MOV.U32 R5, RZ, RZ, -0x40 ;  /* 0xffffffc0ff058424 */ /* 0x000fe400078e00ff */
[----:B------:R-:W-:Y:S01]  /*1450*/  @!P0 FFMA R2, R2, 1.84467440737095516160e+19, RZ ;  /* 0x5f80000002028823 */ /* 0x000fe200000000ff */
[----:B------:R-:W-:Y:S02]  /*1460*/  @!P1 FFMA R3, R3, 1.84467440737095516160e+19, RZ ;  /* 0x5f80000003039823 */ /* 0x000fe400000000ff */
[----:B------:R-:W-:-:S07]  /*1470*/  @!P1 IADD3 R5, PT, PT, R5, 0x40, RZ ;  /* 0x0000004005059810 */ /* 0x000fce0007ffe0ff */
.L_x_13:
[----:B------:R-:W-:-:S04]  /*1480*/  LEA R10, R14, 0xc0800000, 0x17 ;  /* 0xc08000000e0a7811 */ /* 0x000fc800078eb8ff */
[----:B------:R-:W-:Y:S02]  /*1490*/  IADD3 R10, PT, PT, -R10, R3, RZ ;  /* 0x000000030a0a7210 */ /* 0x000fe40007ffe1ff */
[----:B------:R-:W-:Y:S02]  /*14a0*/  IADD3 R3, PT, PT, R12, -0x7f, RZ ;  /* 0xffffff810c037810 */ /* 0x000fe40007ffe0ff */
[----:B------:R0:W1:Y:S01]  /*14b0*/  MUFU.RCP R9, R10 ;  /* 0x0000000a00097308 */ /* 0x0000620000001000 */
[----:B------:R-:W-:Y:S02]  /*14c0*/  FADD.FTZ R11, -R10, -RZ ;  /* 0x800000ff0a0b7221 */ /* 0x000fe40000010100 */
[C---:B------:R-:W-:Y:S01]  /*14d0*/  IMAD R2, R3.reuse, -0x800000, R2 ;  /* 0xff80000003027824 */ /* 0x040fe200078e0202 */
[----:B0-----:R-:W-:-:S05]  /*14e0*/  IADD3 R10, PT, PT, R3, 0x7f, -R14 ;  /* 0x0000007f030a7810 */ /* 0x001fca0007ffe80e */
[----:B------:R-:W-:Y:S02]  /*14f0*/  IMAD.IADD R10, R10, 0x1, R5 ;  /* 0x000000010a0a7824 */ /* 0x000fe400078e0205 */
[----:B-1----:R-:W-:-:S04]  /*1500*/  FFMA R12, R9, R11, 1 ;  /* 0x3f800000090c7423 */ /* 0x002fc8000000000b */
[----:B------:R-:W-:-:S04]  /*1510*/  FFMA R16, R9, R12, R9 ;  /* 0x0000000c09107223 */ /* 0x000fc80000000009 */
[----:B------:R-:W-:-:S04]  /*1520*/  FFMA R9, R2, R16, RZ ;  /* 0x0000001002097223 */ /* 0x000fc800000000ff */
[----:B------:R-:W-:-:S04]  /*1530*/  FFMA R12, R11, R9, R2 ;  /* 0x000000090b0c7223 */ /* 0x000fc80000000002 */
[----:B------:R-:W-:-:S04]  /*1540*/  FFMA R9, R16, R12, R9 ;  /* 0x0000000c10097223 */ /* 0x000fc80000000009 */
[----:B------:R-:W-:-:S04]  /*1550*/  FFMA R12, R11, R9, R2 ;  /* 0x000000090b0c7223 */ /* 0x000fc80000000002 */
[----:B------:R-:W-:-:S05]  /*1560*/  FFMA R2, R16, R12, R9 ;  /* 0x0000000c10027223 */ /* 0x000fca0000000009 */
[----:B------:R-:W-:-:S04]  /*1570*/  SHF.R.U32.HI R3, RZ, 0x17, R2 ;  /* 0x00000017ff037819 */ /* 0x000fc80000011602 */
[----:B------:R-:W-:-:S04]  /*1580*/  LOP3.LUT R3, R3, 0xff, RZ, 0xc0, !PT ;  /* 0x000000ff03037812 */ /* 0x000fc800078ec0ff */
[----:B------:R-:W-:-:S04]  /*1590*/  IADD3 R11, PT, PT, R3, R10, RZ ;  /* 0x0000000a030b7210 */ /* 0x000fc80007ffe0ff */
[----:B------:R-:W-:-:S04]  /*15a0*/  IADD3 R3, PT, PT, R11, -0x1, RZ ;  /* 0xffffffff0b037810 */ /* 0x000fc80007ffe0ff */
[----:B------:R-:W-:-:S13]  /*15b0*/  ISETP.GE.U32.AND P0, PT, R3, 0xfe, PT ;  /* 0x000000fe0300780c */ /* 0x000fda0003f06070 */
[----:B------:R-:W-:Y:S05]  /*15c0*/  @!P0 BRA `(.L_x_18) ;  /* 0x0000000000808947 */ /* 0x000fea0003800000 */
[----:B------:R-:W-:-:S13]  /*15d0*/  ISETP.GT.AND P0, PT, R11, 0xfe, PT ;  /* 0x000000fe0b00780c */ /* 0x000fda0003f04270 */
[----:B------:R-:W-:Y:S05]  /*15e0*/  @P0 BRA `(.L_x_19) ;  /* 0x00000000006c0947 */ /* 0x000fea0003800000 */
[----:B------:R-:W-:-:S13]  /*15f0*/  ISETP.GE.AND P0, PT, R11, 0x1, PT ;  /* 0x000000010b00780c */ /* 0x000fda0003f06270 */
[----:B------:R-:W-:Y:S05]  /*1600*/  @P0 BRA `(.L_x_20) ;  /* 0x0000000000980947 */ /* 0x000fea0003800000 */
[----:B------:R-:W-:Y:S02]  /*1610*/  ISETP.GE.AND P0, PT, R11, -0x18, PT ;  /* 0xffffffe80b00780c */ /* 0x000fe40003f06270 */
[----:B------:R-:W-:-:S11]  /*1620*/  LOP3.LUT R2, R2, 0x80000000, RZ, 0xc0, !PT ;  /* 0x8000000002027812 */ /* 0x000fd600078ec0ff */
[----:B------:R-:W-:Y:S05]  /*1630*/  @!P0 BRA `(.L_x_20) ;  /* 0x00000000008c8947 */ /* 0x000fea0003800000 */
[CCC-:B------:R-:W-:Y:S01]  /*1640*/  FFMA.RZ R3, R16.reuse, R12.reuse, R9.reuse ;  /* 0x0000000c10037223 */ /* 0x1c0fe2000000c009 */
[CCC-:B------:R-:W-:Y:S01]  /*1650*/  FFMA.RM R10, R16.reuse, R12.reuse, R9.reuse ;  /* 0x0000000c100a7223 */ /* 0x1c0fe20000004009 */
[C---:B------:R-:W-:Y:S02]  /*1660*/  ISETP.NE.AND P2, PT, R11.reuse, RZ, PT ;  /* 0x000000ff0b00720c */ /* 0x040fe40003f45270 */
[----:B------:R-:W-:Y:S02]  /*1670*/  ISETP.NE.AND P1, PT, R11, RZ, PT ;  /* 0x000000ff0b00720c */ /* 0x000fe40003f25270 */
[----:B------:R-:W-:Y:S01]  /*1680*/  LOP3.LUT R5, R3, 0x7fffff, RZ, 0xc0, !PT ;  /* 0x007fffff03057812 */ /* 0x000fe200078ec0ff */
[----:B------:R-:W-:Y:S01]  /*1690*/  FFMA.RP R3, R16, R12, R9 ;  /* 0x0000000c10037223 */ /* 0x000fe20000008009 */
[----:B------:R-:W-:Y:S01]  /*16a0*/  IADD3 R12, PT, PT, R11, 0x20, RZ ;  /* 0x000000200b0c7810 */ /* 0x000fe20007ffe0ff */
[----:B------:R-:W-:Y:S01]  /*16b0*/  IMAD.MOV R9, RZ, RZ, -R11 ;  /* 0x000000ffff097224 */ /* 0x000fe200078e0a0b */
[----:B------:R-:W-:-:S02]  /*16c0*/  LOP3.LUT R5, R5, 0x800000, RZ, 0xfc, !PT ;  /* 0x0080000005057812 */ /* 0x000fc400078efcff */
[----:B------:R-:W-:Y:S02]  /*16d0*/  FSETP.NEU.FTZ.AND P0, PT, R3, R10, PT ;  /* 0x0000000a0300720b */ /* 0x000fe40003f1d000 */
[----:B------:R-:W-:Y:S02]  /*16e0*/  SHF.L.U32 R12, R5, R12, RZ ;  /* 0x0000000c050c7219 */ /* 0x000fe400000006ff */
[----:B------:R-:W-:Y:S02]  /*16f0*/  SEL R10, R9, RZ, P2 ;  /* 0x000000ff090a7207 */ /* 0x000fe40001000000 */
[----:B------:R-:W-:Y:S02]  /*1700*/  ISETP.NE.AND P1, PT, R12, RZ, P1 ;  /* 0x000000ff0c00720c */ /* 0x000fe40000f25270 */
[----:B------:R-:W-:Y:S02]  /*1710*/  SHF.R.U32.HI R10, RZ, R10, R5 ;  /* 0x0000000aff0a7219 */ /* 0x000fe40000011605 */
[----:B------:R-:W-:-:S02]  /*1720*/  PLOP3.LUT P0, PT, P0, P1, PT, 0xf8, 0x8f ;  /* 0x00000000008f781c */ /* 0x000fc40000703f70 */
[----:B------:R-:W-:Y:S02]  /*1730*/  SHF.R.U32.HI R12, RZ, 0x1, R10 ;  /* 0x00000001ff0c7819 */ /* 0x000fe4000001160a */
[----:B------:R-:W-:-:S04]  /*1740*/  SEL R3, RZ, 0x1, !P0 ;  /* 0x00000001ff037807 */ /* 0x000fc80004000000 */
[----:B------:R-:W-:-:S04]  /*1750*/  LOP3.LUT R3, R3, 0x1, R12, 0xf8, !PT ;  /* 0x0000000103037812 */ /* 0x000fc800078ef80c */
[----:B------:R-:W-:-:S04]  /*1760*/  LOP3.LUT R3, R3, R10, RZ, 0xc0, !PT ;  /* 0x0000000a03037212 */ /* 0x000fc800078ec0ff */
[----:B------:R-:W-:-:S04]  /*1770*/  IADD3 R3, PT, PT, R12, R3, RZ ;  /* 0x000000030c037210 */ /* 0x000fc80007ffe0ff */
[----:B------:R-:W-:Y:S01]  /*1780*/  LOP3.LUT R2, R3, R2, RZ, 0xfc, !PT ;  /* 0x0000000203027212 */ /* 0x000fe200078efcff */
[----:B------:R-:W-:Y:S06]  /*1790*/  BRA `(.L_x_20) ;  /* 0x0000000000347947 */ /* 0x000fec0003800000 */
.L_x_19:
[----:B------:R-:W-:-:S04]  /*17a0*/  LOP3.LUT R2, R2, 0x80000000, RZ, 0xc0, !PT ;  /* 0x8000000002027812 */ /* 0x000fc800078ec0ff */
[----:B------:R-:W-:Y:S01]  /*17b0*/  LOP3.LUT R2, R2, 0x7f800000, RZ, 0xfc, !PT ;  /* 0x7f80000002027812 */ /* 0x000fe200078efcff */
[----:B------:R-:W-:Y:S06]  /*17c0*/  BRA `(.L_x_20) ;  /* 0x0000000000287947 */ /* 0x000fec0003800000 */
.L_x_18:
[----:B------:R-:W-:Y:S01]  /*17d0*/  LEA R2, R10, R2, 0x17 ;  /* 0x000000020a027211 */ /* 0x000fe200078eb8ff */
[----:B------:R-:W-:Y:S06]  /*17e0*/  BRA `(.L_x_20) ;  /* 0x0000000000207947 */ /* 0x000fec0003800000 */
.L_x_17:
[----:B------:R-:W-:-:S04]  /*17f0*/  LOP3.LUT R2, R3, 0x80000000, R2, 0x48, !PT ;  /* 0x8000000003027812 */ /* 0x000fc800078e4802 */
[----:B------:R-:W-:Y:S01]  /*1800*/  LOP3.LUT R2, R2, 0x7f800000, RZ, 0xfc, !PT ;  /* 0x7f80000002027812 */ /* 0x000fe200078efcff */
[----:B------:R-:W-:Y:S06]  /*1810*/  BRA `(.L_x_20) ;  /* 0x0000000000147947 */ /* 0x000fec0003800000 */
.L_x_16:
[----:B------:R-:W-:Y:S01]  /*1820*/  LOP3.LUT R2, R3, 0x80000000, R2, 0x48, !PT ;  /* 0x8000000003027812 */ /* 0x000fe200078e4802 */
[----:B------:R-:W-:Y:S06]  /*1830*/  BRA `(.L_x_20) ;  /* 0x00000000000c7947 */ /* 0x000fec0003800000 */
.L_x_15:
[----:B------:R-:W0:Y:S01]  /*1840*/  MUFU.RSQ R2, -QNAN ;  /* 0xffc0000000027908 */ /* 0x000e220000001400 */
[----:B------:R-:W-:Y:S05]  /*1850*/  BRA `(.L_x_20) ;  /* 0x0000000000047947 */ /* 0x000fea0003800000 */
.L_x_14:
[----:B------:R-:W-:-:S07]  /*1860*/  FADD.FTZ R2, R2, R3 ;  /* 0x0000000302027221 */ /* 0x000fce0000010000 */
.L_x_20:
[----:B------:R-:W-:-:S04]  /*1870*/  HFMA2 R9, -RZ, RZ, 0, 0 ;  /* 0x00000000ff097431 */ /* 0x000fc800000001ff */
[----:B0-----:R-:W-:Y:S05]  /*1880*/  RET.REL.NODEC R8 `(_Z7computefffffffffffffffff) ;  /* 0xffffffe408dc7950 */ /* 0x001fea0003c3ffff */
.L_x_21:
[----:B------:R-:W-:-:S00]  /*1890*/  BRA `(.L_x_21) ;  /* 0xfffffffc00fc7947 */ /* 0x000fc0000383ffff */
[----:B------:R-:W-:-:S00]  /*18a0*/  NOP ;  /* 0x0000000000007918 */ /* 0x000fc00000000000 */
        /* <DEDUP_REMOVED lines=13> */
.L_x_22:


//--------------------- .nv.global.init           --------------------------
	.section	.nv.global.init,"aw",@progbits
.nv.global.init:
	.type		$str,@object
	.size		$str,(.L_0 - $str)
$str:
        /*0000*/ 	.byte	0x25, 0x2e, 0x31, 0x37, 0x67, 0x0a, 0x00
.L_0:


//--------------------- .nv.shared.reserved.0     --------------------------
	.section	.nv.shared.reserved.0,"aw",@nobits
	.weak		__nv_reservedSMEM_offset_0_alias
	.size		__nv_reservedSMEM_offset_0_alias, 0, 64
	.other		__nv_reservedSMEM_offset_0_alias,@"STO_CUDA_RESERVED_SHARED STV_DEFAULT"
__nv_reservedSMEM_offset_0_alias:
	.zero		0
	.zero		64


//--------------------- .nv.constant0._Z7computefffffffffffffffff --------------------------
	.section	.nv.constant0._Z7computefffffffffffffffff,"a",@progbits
	.sectionflags	@""
	.align	4
.nv.constant0._Z7computefffffffffffffffff:
	.zero		964


//--------------------- SYMBOLS --------------------------

	.type		.nv.reservedSmem.offset0,@object
	.size		.nv.reservedSmem.offset0,0x4
	.type		vprintf,@function
